//
// Generated by NVIDIA NVVM Compiler
//
// Compiler Build ID: CL-36424714
// Cuda compilation tools, release 13.0, V13.0.88
// Based on NVVM 20.0.0
//

.version 9.0
.target sm_100
.address_size 64

	// .globl	_Z17mdp_square_kernelPfS_S_S_fffffb
.global .align 4 .b8 __cudart_i2opi_f[24] = {65, 144, 67, 60, 153, 149, 98, 219, 192, 221, 52, 245, 209, 87, 39, 252, 41, 21, 68, 78, 110, 131, 249, 162};

.visible .entry _Z17mdp_square_kernelPfS_S_S_fffffb(
	.param .u64 .ptr .align 1 _Z17mdp_square_kernelPfS_S_S_fffffb_param_0,
	.param .u64 .ptr .align 1 _Z17mdp_square_kernelPfS_S_S_fffffb_param_1,
	.param .u64 .ptr .align 1 _Z17mdp_square_kernelPfS_S_S_fffffb_param_2,
	.param .u64 .ptr .align 1 _Z17mdp_square_kernelPfS_S_S_fffffb_param_3,
	.param .f32 _Z17mdp_square_kernelPfS_S_S_fffffb_param_4,
	.param .f32 _Z17mdp_square_kernelPfS_S_S_fffffb_param_5,
	.param .f32 _Z17mdp_square_kernelPfS_S_S_fffffb_param_6,
	.param .f32 _Z17mdp_square_kernelPfS_S_S_fffffb_param_7,
	.param .f32 _Z17mdp_square_kernelPfS_S_S_fffffb_param_8,
	.param .u8 _Z17mdp_square_kernelPfS_S_S_fffffb_param_9
)
{
	.local .align 4 .b8 	__local_depot0[56];
	.reg .b64 	%SP;
	.reg .b64 	%SPL;
	.reg .pred 	%p<336>;
	.reg .b16 	%rs<12>;
	.reg .b32 	%r<474>;
	.reg .b32 	%f<839>;
	.reg .b64 	%rd<198>;
	.reg .b64 	%fd<93>;

	mov.u64 	%SPL, __local_depot0;
	ld.param.u64 	%rd52, [_Z17mdp_square_kernelPfS_S_S_fffffb_param_0];
	ld.param.u64 	%rd49, [_Z17mdp_square_kernelPfS_S_S_fffffb_param_1];
	ld.param.u64 	%rd50, [_Z17mdp_square_kernelPfS_S_S_fffffb_param_2];
	cvta.to.global.u64 	%rd1, %rd50;
	cvta.to.global.u64 	%rd53, %rd52;
	add.u64 	%rd2, %SPL, 0;
	add.u64 	%rd3, %SPL, 0;
	add.u64 	%rd4, %SPL, 0;
	add.u64 	%rd5, %SPL, 0;
	add.u64 	%rd6, %SPL, 28;
	mov.u32 	%r155, %ctaid.x;
	mov.u32 	%r156, %ntid.x;
	mov.u32 	%r157, %tid.x;
	mov.u32 	%r158, %ctaid.y;
	mov.u32 	%r159, %ntid.y;
	mov.u32 	%r160, %tid.y;
	mad.lo.s32 	%r161, %r158, %r159, %r160;
	mov.u32 	%r162, %nctaid.x;
	mad.lo.s32 	%r163, %r161, %r162, %r155;
	mad.lo.s32 	%r164, %r163, %r156, %r157;
	shl.b32 	%r1, %r164, 2;
	mul.wide.u32 	%rd59, %r1, 4;
	add.s64 	%rd7, %rd53, %rd59;
	ld.global.f32 	%f1, [%rd7+4];
	setp.leu.f32 	%p1, %f1, 0fC0000000;
	@%p1 bra 	$L__BB0_234;
	ld.param.f32 	%f776, [_Z17mdp_square_kernelPfS_S_S_fffffb_param_7];
	ld.param.f32 	%f766, [_Z17mdp_square_kernelPfS_S_S_fffffb_param_6];
	ld.param.f32 	%f761, [_Z17mdp_square_kernelPfS_S_S_fffffb_param_5];
	ld.param.f32 	%f750, [_Z17mdp_square_kernelPfS_S_S_fffffb_param_4];
	cvta.to.global.u64 	%rd60, %rd49;
	mul.f32 	%f237, %f750, %f761;
	cvt.rzi.u32.f32 	%r2, %f237;
	mul.f32 	%f238, %f750, %f766;
	mul.f32 	%f239, %f761, %f776;
	add.s64 	%rd62, %rd60, %rd59;
	ld.global.f32 	%f240, [%rd62];
	ld.global.f32 	%f825, [%rd62+4];
	ld.global.f32 	%f241, [%rd62+8];
	fma.rn.f32 	%f242, %f238, 0f3F000000, %f240;
	fma.rn.f32 	%f243, %f239, 0f3F000000, %f241;
	div.rn.f32 	%f244, %f242, %f766;
	cvt.rzi.f32.f32 	%f245, %f244;
	div.rn.f32 	%f246, %f243, %f776;
	cvt.rzi.f32.f32 	%f247, %f246;
	mul.f32 	%f248, %f766, %f245;
	fma.rn.f32 	%f249, %f766, 0f3F000000, %f248;
	mul.f32 	%f250, %f776, %f247;
	fma.rn.f32 	%f251, %f776, 0f3F000000, %f250;
	sub.f32 	%f3, %f242, %f249;
	sub.f32 	%f4, %f243, %f251;
	ld.global.f32 	%f5, [%rd7];
	ld.global.f32 	%f6, [%rd7+8];
	fma.rn.f32 	%f7, %f238, 0f3F000000, %f5;
	fma.rn.f32 	%f8, %f239, 0f3F000000, %f6;
	div.rn.f32 	%f252, %f7, %f766;
	cvt.rzi.f32.f32 	%f9, %f252;
	div.rn.f32 	%f253, %f8, %f776;
	cvt.rzi.f32.f32 	%f10, %f253;
	mul.f32 	%f11, %f766, %f9;
	fma.rn.f32 	%f12, %f766, 0f3F000000, %f11;
	mul.f32 	%f13, %f776, %f10;
	fma.rn.f32 	%f14, %f776, 0f3F000000, %f13;
	sub.f32 	%f254, %f7, %f12;
	sub.f32 	%f255, %f8, %f14;
	ld.global.f32 	%f15, [%rd62+12];
	sub.f32 	%f256, %f254, %f3;
	abs.f32 	%f257, %f256;
	sub.f32 	%f258, %f255, %f4;
	abs.f32 	%f259, %f258;
	fma.rn.f32 	%f16, %f750, %f10, %f9;
	cvt.rzi.u32.f32 	%r165, %f16;
	setp.gt.f32 	%p2, %f1, 0fBF800000;
	cvt.rzi.u32.f32 	%r166, %f1;
	selp.b32 	%r167, %r166, %r2, %p2;
	mul.wide.u32 	%rd63, %r165, 4;
	add.s64 	%rd64, %rd1, %rd63;
	ld.global.f32 	%f163, [%rd64];
	setp.geu.f32 	%p3, %f257, 0f40000000;
	setp.geu.f32 	%p4, %f259, 0f40000000;
	or.pred  	%p5, %p3, %p4;
	setp.eq.s32 	%p6, %r165, %r167;
	or.pred  	%p7, %p5, %p6;
	@%p7 bra 	$L__BB0_217;
	setp.neu.f32 	%p16, %f163, 0f41100000;
	@%p16 bra 	$L__BB0_5;
	mov.b32 	%r425, 1232348160;
	st.global.u32 	[%rd7], %r425;
	mov.b32 	%r426, -1073741824;
	st.global.u32 	[%rd7+4], %r426;
	st.global.u32 	[%rd7+8], %r425;
	setp.ge.u32 	%p335, %r167, %r2;
	@%p335 bra 	$L__BB0_234;
	ld.param.u64 	%rd181, [_Z17mdp_square_kernelPfS_S_S_fffffb_param_3];
	cvta.to.global.u64 	%rd173, %rd181;
	mul.wide.u32 	%rd174, %r167, 4;
	add.s64 	%rd175, %rd173, %rd174;
	ld.global.f32 	%f748, [%rd175];
	add.f32 	%f749, %f748, 0fBF800000;
	st.global.f32 	[%rd175], %f749;
	bra.uni 	$L__BB0_234;
$L__BB0_5:
	fma.rn.f32 	%f276, %f163, 0fC2340000, 0f43610000;
	mul.f32 	%f18, %f276, 0f3C8EFA35;
	mul.f32 	%f277, %f18, 0f3F22F983;
	cvt.rni.s32.f32 	%r442, %f277;
	cvt.rn.f32.s32 	%f278, %r442;
	fma.rn.f32 	%f279, %f278, 0fBFC90FDA, %f18;
	fma.rn.f32 	%f280, %f278, 0fB3A22168, %f279;
	fma.rn.f32 	%f793, %f278, 0fA7C234C5, %f280;
	abs.f32 	%f20, %f18;
	setp.ltu.f32 	%p17, %f20, 0f47CE4780;
	mov.u32 	%r430, %r442;
	mov.f32 	%f789, %f793;
	@%p17 bra 	$L__BB0_13;
	setp.neu.f32 	%p18, %f20, 0f7F800000;
	@%p18 bra 	$L__BB0_8;
	mov.f32 	%f283, 0f00000000;
	mul.rn.f32 	%f789, %f18, %f283;
	mov.b32 	%r430, 0;
	bra.uni 	$L__BB0_13;
$L__BB0_8:
	mov.b64 	%rd184, 0;
	mov.b32 	%r427, 0;
	mov.u64 	%rd182, __cudart_i2opi_f;
	mov.b32 	%r170, %f18;
	shl.b32 	%r171, %r170, 8;
	or.b32  	%r172, %r171, -2147483648;
	mov.u64 	%rd183, %rd5;
$L__BB0_9:
	.pragma "nounroll";
	ld.global.nc.u32 	%r169, [%rd182];
	mad.wide.u32 	%rd67, %r169, %r172, %rd184;
	shr.u64 	%rd184, %rd67, 32;
	st.local.u32 	[%rd183], %rd67;
	add.s32 	%r427, %r427, 1;
	add.s64 	%rd183, %rd183, 4;
	add.s64 	%rd182, %rd182, 4;
	setp.ne.s32 	%p19, %r427, 6;
	@%p19 bra 	$L__BB0_9;
	shr.u32 	%r174, %r170, 23;
	st.local.u32 	[%rd5+24], %rd184;
	and.b32  	%r8, %r174, 31;
	and.b32  	%r175, %r174, 224;
	add.s32 	%r176, %r175, -128;
	shr.u32 	%r177, %r176, 5;
	mul.wide.u32 	%rd68, %r177, 4;
	sub.s64 	%rd14, %rd5, %rd68;
	ld.local.u32 	%r428, [%rd14+24];
	ld.local.u32 	%r429, [%rd14+20];
	setp.eq.s32 	%p20, %r8, 0;
	@%p20 bra 	$L__BB0_12;
	shf.l.wrap.b32 	%r428, %r429, %r428, %r8;
	ld.local.u32 	%r178, [%rd14+16];
	shf.l.wrap.b32 	%r429, %r178, %r429, %r8;
$L__BB0_12:
	shr.u32 	%r179, %r428, 30;
	shf.l.wrap.b32 	%r180, %r429, %r428, 2;
	shl.b32 	%r181, %r429, 2;
	shr.u32 	%r182, %r180, 31;
	add.s32 	%r183, %r182, %r179;
	neg.s32 	%r184, %r183;
	setp.lt.s32 	%p21, %r170, 0;
	selp.b32 	%r430, %r184, %r183, %p21;
	xor.b32  	%r186, %r180, %r170;
	shr.s32 	%r187, %r180, 31;
	xor.b32  	%r188, %r187, %r180;
	xor.b32  	%r189, %r187, %r181;
	cvt.u64.u32 	%rd69, %r188;
	shl.b64 	%rd70, %rd69, 32;
	cvt.u64.u32 	%rd71, %r189;
	or.b64  	%rd72, %rd70, %rd71;
	cvt.rn.f64.s64 	%fd11, %rd72;
	mul.f64 	%fd12, %fd11, 0d3BF921FB54442D19;
	cvt.rn.f32.f64 	%f281, %fd12;
	neg.f32 	%f282, %f281;
	setp.lt.s32 	%p22, %r186, 0;
	selp.f32 	%f789, %f282, %f281, %p22;
$L__BB0_13:
	mul.rn.f32 	%f285, %f789, %f789;
	and.b32  	%r191, %r430, 1;
	setp.eq.b32 	%p23, %r191, 1;
	selp.f32 	%f286, 0f3F800000, %f789, %p23;
	fma.rn.f32 	%f287, %f285, %f286, 0f00000000;
	fma.rn.f32 	%f288, %f285, 0f37CBAC00, 0fBAB607ED;
	selp.f32 	%f289, %f288, 0fB94D4153, %p23;
	selp.f32 	%f290, 0f3D2AAABB, 0f3C0885E4, %p23;
	fma.rn.f32 	%f291, %f289, %f285, %f290;
	selp.f32 	%f292, 0fBEFFFFFF, 0fBE2AAAA8, %p23;
	fma.rn.f32 	%f293, %f291, %f285, %f292;
	fma.rn.f32 	%f294, %f293, %f287, %f286;
	and.b32  	%r192, %r430, 2;
	setp.eq.s32 	%p24, %r192, 0;
	mov.f32 	%f295, 0f00000000;
	sub.f32 	%f296, %f295, %f294;
	selp.f32 	%f297, %f294, %f296, %p24;
	setp.gt.f32 	%p25, %f297, 0f00000000;
	mov.f32 	%f791, 0f3F800000;
	@%p25 bra 	$L__BB0_23;
	setp.ltu.f32 	%p26, %f20, 0f47CE4780;
	mov.u32 	%r434, %r442;
	mov.f32 	%f790, %f793;
	@%p26 bra 	$L__BB0_22;
	setp.neu.f32 	%p27, %f20, 0f7F800000;
	@%p27 bra 	$L__BB0_17;
	mov.f32 	%f300, 0f00000000;
	mul.rn.f32 	%f790, %f18, %f300;
	mov.b32 	%r434, 0;
	bra.uni 	$L__BB0_22;
$L__BB0_17:
	mov.b64 	%rd187, 0;
	mov.b32 	%r431, 0;
	mov.u64 	%rd185, __cudart_i2opi_f;
	mov.b32 	%r195, %f18;
	shl.b32 	%r196, %r195, 8;
	or.b32  	%r197, %r196, -2147483648;
	mov.u64 	%rd186, %rd5;
$L__BB0_18:
	.pragma "nounroll";
	ld.global.nc.u32 	%r194, [%rd185];
	mad.wide.u32 	%rd75, %r194, %r197, %rd187;
	shr.u64 	%rd187, %rd75, 32;
	st.local.u32 	[%rd186], %rd75;
	add.s32 	%r431, %r431, 1;
	add.s64 	%rd186, %rd186, 4;
	add.s64 	%rd185, %rd185, 4;
	setp.ne.s32 	%p28, %r431, 6;
	@%p28 bra 	$L__BB0_18;
	shr.u32 	%r199, %r195, 23;
	st.local.u32 	[%rd5+24], %rd187;
	and.b32  	%r19, %r199, 31;
	and.b32  	%r200, %r199, 224;
	add.s32 	%r201, %r200, -128;
	shr.u32 	%r202, %r201, 5;
	mul.wide.u32 	%rd76, %r202, 4;
	sub.s64 	%rd21, %rd5, %rd76;
	ld.local.u32 	%r432, [%rd21+24];
	ld.local.u32 	%r433, [%rd21+20];
	setp.eq.s32 	%p29, %r19, 0;
	@%p29 bra 	$L__BB0_21;
	shf.l.wrap.b32 	%r432, %r433, %r432, %r19;
	ld.local.u32 	%r203, [%rd21+16];
	shf.l.wrap.b32 	%r433, %r203, %r433, %r19;
$L__BB0_21:
	shr.u32 	%r204, %r432, 30;
	shf.l.wrap.b32 	%r205, %r433, %r432, 2;
	shl.b32 	%r206, %r433, 2;
	shr.u32 	%r207, %r205, 31;
	add.s32 	%r208, %r207, %r204;
	neg.s32 	%r209, %r208;
	setp.lt.s32 	%p30, %r195, 0;
	selp.b32 	%r434, %r209, %r208, %p30;
	xor.b32  	%r211, %r205, %r195;
	shr.s32 	%r212, %r205, 31;
	xor.b32  	%r213, %r212, %r205;
	xor.b32  	%r214, %r212, %r206;
	cvt.u64.u32 	%rd77, %r213;
	shl.b64 	%rd78, %rd77, 32;
	cvt.u64.u32 	%rd79, %r214;
	or.b64  	%rd80, %rd78, %rd79;
	cvt.rn.f64.s64 	%fd13, %rd80;
	mul.f64 	%fd14, %fd13, 0d3BF921FB54442D19;
	cvt.rn.f32.f64 	%f298, %fd14;
	neg.f32 	%f299, %f298;
	setp.lt.s32 	%p31, %r211, 0;
	selp.f32 	%f790, %f299, %f298, %p31;
$L__BB0_22:
	mul.rn.f32 	%f301, %f790, %f790;
	and.b32  	%r216, %r434, 1;
	setp.eq.b32 	%p32, %r216, 1;
	selp.f32 	%f302, 0f3F800000, %f790, %p32;
	fma.rn.f32 	%f303, %f301, %f302, 0f00000000;
	fma.rn.f32 	%f304, %f301, 0f37CBAC00, 0fBAB607ED;
	selp.f32 	%f305, %f304, 0fB94D4153, %p32;
	selp.f32 	%f306, 0f3D2AAABB, 0f3C0885E4, %p32;
	fma.rn.f32 	%f307, %f305, %f301, %f306;
	selp.f32 	%f308, 0fBEFFFFFF, 0fBE2AAAA8, %p32;
	fma.rn.f32 	%f309, %f307, %f301, %f308;
	fma.rn.f32 	%f310, %f309, %f303, %f302;
	and.b32  	%r217, %r434, 2;
	setp.eq.s32 	%p33, %r217, 0;
	mov.f32 	%f311, 0f00000000;
	sub.f32 	%f312, %f311, %f310;
	selp.f32 	%f313, %f310, %f312, %p33;
	setp.lt.f32 	%p34, %f313, 0f00000000;
	selp.f32 	%f791, 0fBF800000, 0f00000000, %p34;
$L__BB0_23:
	setp.ltu.f32 	%p35, %f20, 0f47CE4780;
	mov.u32 	%r438, %r442;
	mov.f32 	%f792, %f793;
	@%p35 bra 	$L__BB0_31;
	setp.neu.f32 	%p36, %f20, 0f7F800000;
	@%p36 bra 	$L__BB0_26;
	mov.f32 	%f316, 0f00000000;
	mul.rn.f32 	%f792, %f18, %f316;
	mov.b32 	%r438, 0;
	bra.uni 	$L__BB0_31;
$L__BB0_26:
	mov.b64 	%rd190, 0;
	mov.b32 	%r435, 0;
	mov.u64 	%rd188, __cudart_i2opi_f;
	mov.b32 	%r220, %f18;
	shl.b32 	%r221, %r220, 8;
	or.b32  	%r222, %r221, -2147483648;
	mov.u64 	%rd189, %rd5;
$L__BB0_27:
	.pragma "nounroll";
	ld.global.nc.u32 	%r219, [%rd188];
	mad.wide.u32 	%rd83, %r219, %r222, %rd190;
	shr.u64 	%rd190, %rd83, 32;
	st.local.u32 	[%rd189], %rd83;
	add.s32 	%r435, %r435, 1;
	add.s64 	%rd189, %rd189, 4;
	add.s64 	%rd188, %rd188, 4;
	setp.ne.s32 	%p37, %r435, 6;
	@%p37 bra 	$L__BB0_27;
	shr.u32 	%r224, %r220, 23;
	st.local.u32 	[%rd5+24], %rd190;
	and.b32  	%r225, %r224, 31;
	and.b32  	%r226, %r224, 224;
	add.s32 	%r227, %r226, -128;
	shr.u32 	%r228, %r227, 5;
	mul.wide.u32 	%rd84, %r228, 4;
	sub.s64 	%rd28, %rd5, %rd84;
	ld.local.u32 	%r436, [%rd28+24];
	ld.local.u32 	%r437, [%rd28+20];
	setp.eq.s32 	%p38, %r225, 0;
	@%p38 bra 	$L__BB0_30;
	shf.l.wrap.b32 	%r436, %r437, %r436, %r225;
	ld.local.u32 	%r232, [%rd28+16];
	shf.l.wrap.b32 	%r437, %r232, %r437, %r225;
$L__BB0_30:
	shr.u32 	%r233, %r436, 30;
	shf.l.wrap.b32 	%r234, %r437, %r436, 2;
	shl.b32 	%r235, %r437, 2;
	shr.u32 	%r236, %r234, 31;
	add.s32 	%r237, %r236, %r233;
	neg.s32 	%r238, %r237;
	setp.lt.s32 	%p39, %r220, 0;
	selp.b32 	%r438, %r238, %r237, %p39;
	xor.b32  	%r240, %r234, %r220;
	shr.s32 	%r241, %r234, 31;
	xor.b32  	%r242, %r241, %r234;
	xor.b32  	%r243, %r241, %r235;
	cvt.u64.u32 	%rd85, %r242;
	shl.b64 	%rd86, %rd85, 32;
	cvt.u64.u32 	%rd87, %r243;
	or.b64  	%rd88, %rd86, %rd87;
	cvt.rn.f64.s64 	%fd15, %rd88;
	mul.f64 	%fd16, %fd15, 0d3BF921FB54442D19;
	cvt.rn.f32.f64 	%f314, %fd16;
	neg.f32 	%f315, %f314;
	setp.lt.s32 	%p40, %r240, 0;
	selp.f32 	%f792, %f315, %f314, %p40;
$L__BB0_31:
	add.s32 	%r245, %r438, 1;
	mul.rn.f32 	%f318, %f792, %f792;
	and.b32  	%r246, %r438, 1;
	setp.eq.b32 	%p41, %r246, 1;
	selp.f32 	%f319, %f792, 0f3F800000, %p41;
	fma.rn.f32 	%f320, %f318, %f319, 0f00000000;
	fma.rn.f32 	%f321, %f318, 0f37CBAC00, 0fBAB607ED;
	selp.f32 	%f322, 0fB94D4153, %f321, %p41;
	selp.f32 	%f323, 0f3C0885E4, 0f3D2AAABB, %p41;
	fma.rn.f32 	%f324, %f322, %f318, %f323;
	selp.f32 	%f325, 0fBE2AAAA8, 0fBEFFFFFF, %p41;
	fma.rn.f32 	%f326, %f324, %f318, %f325;
	fma.rn.f32 	%f327, %f326, %f320, %f319;
	and.b32  	%r247, %r245, 2;
	setp.eq.s32 	%p42, %r247, 0;
	mov.f32 	%f328, 0f00000000;
	sub.f32 	%f329, %f328, %f327;
	selp.f32 	%f330, %f327, %f329, %p42;
	setp.gt.f32 	%p43, %f330, 0f00000000;
	mov.f32 	%f794, 0f3F800000;
	@%p43 bra 	$L__BB0_41;
	setp.ltu.f32 	%p44, %f20, 0f47CE4780;
	@%p44 bra 	$L__BB0_40;
	setp.neu.f32 	%p45, %f20, 0f7F800000;
	@%p45 bra 	$L__BB0_35;
	mov.f32 	%f333, 0f00000000;
	mul.rn.f32 	%f793, %f18, %f333;
	mov.b32 	%r442, 0;
	bra.uni 	$L__BB0_40;
$L__BB0_35:
	mov.b32 	%r38, %f18;
	mov.b64 	%rd191, 0;
	mov.b32 	%r439, 0;
	mov.u64 	%rd91, __cudart_i2opi_f;
	shl.b32 	%r250, %r38, 8;
	or.b32  	%r251, %r250, -2147483648;
$L__BB0_36:
	.pragma "nounroll";
	mul.wide.u32 	%rd90, %r439, 4;
	add.s64 	%rd92, %rd91, %rd90;
	ld.global.nc.u32 	%r249, [%rd92];
	mad.wide.u32 	%rd93, %r249, %r251, %rd191;
	shr.u64 	%rd191, %rd93, 32;
	add.s64 	%rd94, %rd5, %rd90;
	st.local.u32 	[%rd94], %rd93;
	add.s32 	%r439, %r439, 1;
	setp.ne.s32 	%p46, %r439, 6;
	@%p46 bra 	$L__BB0_36;
	shr.u32 	%r252, %r38, 23;
	st.local.u32 	[%rd5+24], %rd191;
	and.b32  	%r41, %r252, 31;
	and.b32  	%r253, %r252, 224;
	add.s32 	%r254, %r253, -128;
	shr.u32 	%r255, %r254, 5;
	mul.wide.u32 	%rd95, %r255, 4;
	sub.s64 	%rd31, %rd5, %rd95;
	ld.local.u32 	%r440, [%rd31+24];
	ld.local.u32 	%r441, [%rd31+20];
	setp.eq.s32 	%p47, %r41, 0;
	@%p47 bra 	$L__BB0_39;
	shf.l.wrap.b32 	%r440, %r441, %r440, %r41;
	ld.local.u32 	%r256, [%rd31+16];
	shf.l.wrap.b32 	%r441, %r256, %r441, %r41;
$L__BB0_39:
	shr.u32 	%r257, %r440, 30;
	shf.l.wrap.b32 	%r258, %r441, %r440, 2;
	shl.b32 	%r259, %r441, 2;
	shr.u32 	%r260, %r258, 31;
	add.s32 	%r261, %r260, %r257;
	neg.s32 	%r262, %r261;
	setp.lt.s32 	%p48, %r38, 0;
	selp.b32 	%r442, %r262, %r261, %p48;
	xor.b32  	%r263, %r258, %r38;
	shr.s32 	%r264, %r258, 31;
	xor.b32  	%r265, %r264, %r258;
	xor.b32  	%r266, %r264, %r259;
	cvt.u64.u32 	%rd96, %r265;
	shl.b64 	%rd97, %rd96, 32;
	cvt.u64.u32 	%rd98, %r266;
	or.b64  	%rd99, %rd97, %rd98;
	cvt.rn.f64.s64 	%fd17, %rd99;
	mul.f64 	%fd18, %fd17, 0d3BF921FB54442D19;
	cvt.rn.f32.f64 	%f331, %fd18;
	neg.f32 	%f332, %f331;
	setp.lt.s32 	%p49, %r263, 0;
	selp.f32 	%f793, %f332, %f331, %p49;
$L__BB0_40:
	add.s32 	%r268, %r442, 1;
	mul.rn.f32 	%f334, %f793, %f793;
	and.b32  	%r269, %r442, 1;
	setp.eq.b32 	%p50, %r269, 1;
	selp.f32 	%f335, %f793, 0f3F800000, %p50;
	fma.rn.f32 	%f336, %f334, %f335, 0f00000000;
	fma.rn.f32 	%f337, %f334, 0f37CBAC00, 0fBAB607ED;
	selp.f32 	%f338, 0fB94D4153, %f337, %p50;
	selp.f32 	%f339, 0f3C0885E4, 0f3D2AAABB, %p50;
	fma.rn.f32 	%f340, %f338, %f334, %f339;
	selp.f32 	%f341, 0fBE2AAAA8, 0fBEFFFFFF, %p50;
	fma.rn.f32 	%f342, %f340, %f334, %f341;
	fma.rn.f32 	%f343, %f342, %f336, %f335;
	and.b32  	%r270, %r268, 2;
	setp.eq.s32 	%p51, %r270, 0;
	mov.f32 	%f344, 0f00000000;
	sub.f32 	%f345, %f344, %f343;
	selp.f32 	%f346, %f343, %f345, %p51;
	setp.lt.f32 	%p52, %f346, 0f00000000;
	selp.f32 	%f794, 0fBF800000, 0f00000000, %p52;
$L__BB0_41:
	ld.param.f32 	%f751, [_Z17mdp_square_kernelPfS_S_S_fffffb_param_4];
	ld.param.u64 	%rd178, [_Z17mdp_square_kernelPfS_S_S_fffffb_param_3];
	add.f32 	%f347, %f10, %f791;
	fma.rn.f32 	%f348, %f751, %f347, %f9;
	add.f32 	%f349, %f348, %f794;
	cvt.rzi.u32.f32 	%r271, %f349;
	cvta.to.global.u64 	%rd100, %rd178;
	mul.wide.u32 	%rd101, %r271, 4;
	add.s64 	%rd102, %rd100, %rd101;
	ld.global.f32 	%f350, [%rd102];
	setp.ltu.f32 	%p53, %f350, %f825;
	@%p53 bra 	$L__BB0_163;
	add.f32 	%f37, %f163, 0f40E00000;
	abs.f32 	%f797, %f37;
	setp.lt.f32 	%p54, %f797, 0f41000000;
	@%p54 bra 	$L__BB0_53;
	setp.gtu.f32 	%p55, %f797, 0f4C800000;
	@%p55 bra 	$L__BB0_50;
	mov.f32 	%f351, 0f41000000;
	div.approx.f32 	%f352, %f797, %f351;
	cvt.rzi.f32.f32 	%f795, %f352;
	fma.rn.f32 	%f40, %f795, 0fC1000000, %f797;
	mov.b32 	%r50, %f40;
	setp.lt.u32 	%p56, %r50, 1090519040;
	@%p56 bra 	$L__BB0_49;
	setp.lt.u32 	%p57, %r50, -2147483647;
	@%p57 bra 	$L__BB0_47;
	add.f32 	%f356, %f795, 0fBF800000;
	setp.lt.f32 	%p60, %f40, 0fC1000000;
	add.f32 	%f357, %f356, 0fBF800000;
	selp.f32 	%f795, %f357, %f356, %p60;
	bra.uni 	$L__BB0_49;
$L__BB0_47:
	add.f32 	%f795, %f795, 0f3F800000;
	setp.ltu.f32 	%p58, %f40, 0f41800000;
	@%p58 bra 	$L__BB0_49;
	add.f32 	%f353, %f795, 0f3F800000;
	fma.rn.f32 	%f354, 0f41000000, 0fC0400000, %f40;
	setp.ge.f32 	%p59, %f354, 0f00000000;
	add.f32 	%f355, %f353, 0f3F800000;
	selp.f32 	%f795, %f355, %f353, %p59;
$L__BB0_49:
	fma.rn.f32 	%f797, %f795, 0fC1000000, %f797;
	bra.uni 	$L__BB0_53;
$L__BB0_50:
	mov.b32 	%r51, %f797;
	and.b32  	%r272, %r51, 8388607;
	or.b32  	%r443, %r272, 1065353216;
	mov.b32 	%f796, %r443;
	and.b32  	%r273, %r51, -8388608;
	add.s32 	%r444, %r273, -1090519040;
	setp.eq.s32 	%p61, %r444, 0;
	@%p61 bra 	$L__BB0_52;
$L__BB0_51:
	min.u32 	%r274, %r444, 192937984;
	add.s32 	%r275, %r443, %r274;
	mov.b32 	%f358, %r275;
	sub.f32 	%f359, %f358, %f358;
	add.f32 	%f360, %f359, %f358;
	sub.f32 	%f361, %f358, %f360;
	mov.f32 	%f362, 0f3F800000;
	fma.rz.f32 	%f363, %f361, %f362, %f360;
	cvt.rzi.f32.f32 	%f364, %f363;
	sub.f32 	%f796, %f358, %f364;
	sub.s32 	%r444, %r444, %r274;
	mov.b32 	%r443, %f796;
	setp.ne.s32 	%p62, %r444, 0;
	setp.ne.s32 	%p63, %r443, 0;
	and.pred  	%p64, %p62, %p63;
	@%p64 bra 	$L__BB0_51;
$L__BB0_52:
	setp.gt.u32 	%p65, %r51, 2139095039;
	selp.f32 	%f366, 0f7FFFFFFF, 0f4C800000, %p65;
	mul.f32 	%f367, %f796, 0f34000000;
	mul.f32 	%f797, %f366, %f367;
$L__BB0_53:
	abs.f32 	%f368, %f797;
	setp.nan.f32 	%p66, %f368, %f368;
	copysign.f32 	%f369, %f37, %f797;
	selp.f32 	%f370, %f797, %f369, %p66;
	st.local.f32 	[%rd6], %f370;
	add.f32 	%f51, %f163, 0f3F800000;
	abs.f32 	%f800, %f51;
	setp.lt.f32 	%p67, %f800, 0f41000000;
	@%p67 bra 	$L__BB0_64;
	setp.gtu.f32 	%p68, %f800, 0f4C800000;
	@%p68 bra 	$L__BB0_61;
	mov.f32 	%f371, 0f41000000;
	div.approx.f32 	%f372, %f800, %f371;
	cvt.rzi.f32.f32 	%f798, %f372;
	fma.rn.f32 	%f54, %f798, 0fC1000000, %f800;
	mov.b32 	%r58, %f54;
	setp.lt.u32 	%p69, %r58, 1090519040;
	@%p69 bra 	$L__BB0_60;
	setp.lt.u32 	%p70, %r58, -2147483647;
	@%p70 bra 	$L__BB0_58;
	add.f32 	%f376, %f798, 0fBF800000;
	setp.lt.f32 	%p73, %f54, 0fC1000000;
	add.f32 	%f377, %f376, 0fBF800000;
	selp.f32 	%f798, %f377, %f376, %p73;
	bra.uni 	$L__BB0_60;
$L__BB0_58:
	add.f32 	%f798, %f798, 0f3F800000;
	setp.ltu.f32 	%p71, %f54, 0f41800000;
	@%p71 bra 	$L__BB0_60;
	add.f32 	%f373, %f798, 0f3F800000;
	fma.rn.f32 	%f374, 0f41000000, 0fC0400000, %f54;
	setp.ge.f32 	%p72, %f374, 0f00000000;
	add.f32 	%f375, %f373, 0f3F800000;
	selp.f32 	%f798, %f375, %f373, %p72;
$L__BB0_60:
	fma.rn.f32 	%f800, %f798, 0fC1000000, %f800;
	bra.uni 	$L__BB0_64;
$L__BB0_61:
	mov.b32 	%r59, %f800;
	and.b32  	%r276, %r59, 8388607;
	or.b32  	%r445, %r276, 1065353216;
	mov.b32 	%f799, %r445;
	and.b32  	%r277, %r59, -8388608;
	add.s32 	%r446, %r277, -1090519040;
	setp.eq.s32 	%p74, %r446, 0;
	@%p74 bra 	$L__BB0_63;
$L__BB0_62:
	min.u32 	%r278, %r446, 192937984;
	add.s32 	%r279, %r445, %r278;
	mov.b32 	%f378, %r279;
	sub.f32 	%f379, %f378, %f378;
	add.f32 	%f380, %f379, %f378;
	sub.f32 	%f381, %f378, %f380;
	mov.f32 	%f382, 0f3F800000;
	fma.rz.f32 	%f383, %f381, %f382, %f380;
	cvt.rzi.f32.f32 	%f384, %f383;
	sub.f32 	%f799, %f378, %f384;
	sub.s32 	%r446, %r446, %r278;
	mov.b32 	%r445, %f799;
	setp.ne.s32 	%p75, %r446, 0;
	setp.ne.s32 	%p76, %r445, 0;
	and.pred  	%p77, %p75, %p76;
	@%p77 bra 	$L__BB0_62;
$L__BB0_63:
	setp.gt.u32 	%p78, %r59, 2139095039;
	selp.f32 	%f386, 0f7FFFFFFF, 0f4C800000, %p78;
	mul.f32 	%f387, %f799, 0f34000000;
	mul.f32 	%f800, %f386, %f387;
$L__BB0_64:
	abs.f32 	%f388, %f800;
	setp.nan.f32 	%p79, %f388, %f388;
	copysign.f32 	%f389, %f51, %f800;
	selp.f32 	%f390, %f800, %f389, %p79;
	st.local.f32 	[%rd6+4], %f390;
	add.f32 	%f65, %f163, 0f40C00000;
	abs.f32 	%f803, %f65;
	setp.lt.f32 	%p80, %f803, 0f41000000;
	@%p80 bra 	$L__BB0_75;
	setp.gtu.f32 	%p81, %f803, 0f4C800000;
	@%p81 bra 	$L__BB0_72;
	mov.f32 	%f391, 0f41000000;
	div.approx.f32 	%f392, %f803, %f391;
	cvt.rzi.f32.f32 	%f801, %f392;
	fma.rn.f32 	%f68, %f801, 0fC1000000, %f803;
	mov.b32 	%r66, %f68;
	setp.lt.u32 	%p82, %r66, 1090519040;
	@%p82 bra 	$L__BB0_71;
	setp.lt.u32 	%p83, %r66, -2147483647;
	@%p83 bra 	$L__BB0_69;
	add.f32 	%f396, %f801, 0fBF800000;
	setp.lt.f32 	%p86, %f68, 0fC1000000;
	add.f32 	%f397, %f396, 0fBF800000;
	selp.f32 	%f801, %f397, %f396, %p86;
	bra.uni 	$L__BB0_71;
$L__BB0_69:
	add.f32 	%f801, %f801, 0f3F800000;
	setp.ltu.f32 	%p84, %f68, 0f41800000;
	@%p84 bra 	$L__BB0_71;
	add.f32 	%f393, %f801, 0f3F800000;
	fma.rn.f32 	%f394, 0f41000000, 0fC0400000, %f68;
	setp.ge.f32 	%p85, %f394, 0f00000000;
	add.f32 	%f395, %f393, 0f3F800000;
	selp.f32 	%f801, %f395, %f393, %p85;
$L__BB0_71:
	fma.rn.f32 	%f803, %f801, 0fC1000000, %f803;
	bra.uni 	$L__BB0_75;
$L__BB0_72:
	mov.b32 	%r67, %f803;
	and.b32  	%r280, %r67, 8388607;
	or.b32  	%r447, %r280, 1065353216;
	mov.b32 	%f802, %r447;
	and.b32  	%r281, %r67, -8388608;
	add.s32 	%r448, %r281, -1090519040;
	setp.eq.s32 	%p87, %r448, 0;
	@%p87 bra 	$L__BB0_74;
$L__BB0_73:
	min.u32 	%r282, %r448, 192937984;
	add.s32 	%r283, %r447, %r282;
	mov.b32 	%f398, %r283;
	sub.f32 	%f399, %f398, %f398;
	add.f32 	%f400, %f399, %f398;
	sub.f32 	%f401, %f398, %f400;
	mov.f32 	%f402, 0f3F800000;
	fma.rz.f32 	%f403, %f401, %f402, %f400;
	cvt.rzi.f32.f32 	%f404, %f403;
	sub.f32 	%f802, %f398, %f404;
	sub.s32 	%r448, %r448, %r282;
	mov.b32 	%r447, %f802;
	setp.ne.s32 	%p88, %r448, 0;
	setp.ne.s32 	%p89, %r447, 0;
	and.pred  	%p90, %p88, %p89;
	@%p90 bra 	$L__BB0_73;
$L__BB0_74:
	setp.gt.u32 	%p91, %r67, 2139095039;
	selp.f32 	%f406, 0f7FFFFFFF, 0f4C800000, %p91;
	mul.f32 	%f407, %f802, 0f34000000;
	mul.f32 	%f803, %f406, %f407;
$L__BB0_75:
	abs.f32 	%f408, %f803;
	setp.nan.f32 	%p92, %f408, %f408;
	copysign.f32 	%f409, %f65, %f803;
	selp.f32 	%f410, %f803, %f409, %p92;
	st.local.f32 	[%rd6+8], %f410;
	add.f32 	%f79, %f163, 0f40000000;
	abs.f32 	%f806, %f79;
	setp.lt.f32 	%p93, %f806, 0f41000000;
	@%p93 bra 	$L__BB0_86;
	setp.gtu.f32 	%p94, %f806, 0f4C800000;
	@%p94 bra 	$L__BB0_83;
	mov.f32 	%f411, 0f41000000;
	div.approx.f32 	%f412, %f806, %f411;
	cvt.rzi.f32.f32 	%f804, %f412;
	fma.rn.f32 	%f82, %f804, 0fC1000000, %f806;
	mov.b32 	%r74, %f82;
	setp.lt.u32 	%p95, %r74, 1090519040;
	@%p95 bra 	$L__BB0_82;
	setp.lt.u32 	%p96, %r74, -2147483647;
	@%p96 bra 	$L__BB0_80;
	add.f32 	%f416, %f804, 0fBF800000;
	setp.lt.f32 	%p99, %f82, 0fC1000000;
	add.f32 	%f417, %f416, 0fBF800000;
	selp.f32 	%f804, %f417, %f416, %p99;
	bra.uni 	$L__BB0_82;
$L__BB0_80:
	add.f32 	%f804, %f804, 0f3F800000;
	setp.ltu.f32 	%p97, %f82, 0f41800000;
	@%p97 bra 	$L__BB0_82;
	add.f32 	%f413, %f804, 0f3F800000;
	fma.rn.f32 	%f414, 0f41000000, 0fC0400000, %f82;
	setp.ge.f32 	%p98, %f414, 0f00000000;
	add.f32 	%f415, %f413, 0f3F800000;
	selp.f32 	%f804, %f415, %f413, %p98;
$L__BB0_82:
	fma.rn.f32 	%f806, %f804, 0fC1000000, %f806;
	bra.uni 	$L__BB0_86;
$L__BB0_83:
	mov.b32 	%r75, %f806;
	and.b32  	%r284, %r75, 8388607;
	or.b32  	%r449, %r284, 1065353216;
	mov.b32 	%f805, %r449;
	and.b32  	%r285, %r75, -8388608;
	add.s32 	%r450, %r285, -1090519040;
	setp.eq.s32 	%p100, %r450, 0;
	@%p100 bra 	$L__BB0_85;
$L__BB0_84:
	min.u32 	%r286, %r450, 192937984;
	add.s32 	%r287, %r449, %r286;
	mov.b32 	%f418, %r287;
	sub.f32 	%f419, %f418, %f418;
	add.f32 	%f420, %f419, %f418;
	sub.f32 	%f421, %f418, %f420;
	mov.f32 	%f422, 0f3F800000;
	fma.rz.f32 	%f423, %f421, %f422, %f420;
	cvt.rzi.f32.f32 	%f424, %f423;
	sub.f32 	%f805, %f418, %f424;
	sub.s32 	%r450, %r450, %r286;
	mov.b32 	%r449, %f805;
	setp.ne.s32 	%p101, %r450, 0;
	setp.ne.s32 	%p102, %r449, 0;
	and.pred  	%p103, %p101, %p102;
	@%p103 bra 	$L__BB0_84;
$L__BB0_85:
	setp.gt.u32 	%p104, %r75, 2139095039;
	selp.f32 	%f426, 0f7FFFFFFF, 0f4C800000, %p104;
	mul.f32 	%f427, %f805, 0f34000000;
	mul.f32 	%f806, %f426, %f427;
$L__BB0_86:
	abs.f32 	%f428, %f806;
	setp.nan.f32 	%p105, %f428, %f428;
	copysign.f32 	%f429, %f79, %f806;
	selp.f32 	%f430, %f806, %f429, %p105;
	st.local.f32 	[%rd6+12], %f430;
	add.f32 	%f93, %f163, 0f40A00000;
	abs.f32 	%f809, %f93;
	setp.lt.f32 	%p106, %f809, 0f41000000;
	@%p106 bra 	$L__BB0_97;
	setp.gtu.f32 	%p107, %f809, 0f4C800000;
	@%p107 bra 	$L__BB0_94;
	mov.f32 	%f431, 0f41000000;
	div.approx.f32 	%f432, %f809, %f431;
	cvt.rzi.f32.f32 	%f807, %f432;
	fma.rn.f32 	%f96, %f807, 0fC1000000, %f809;
	mov.b32 	%r82, %f96;
	setp.lt.u32 	%p108, %r82, 1090519040;
	@%p108 bra 	$L__BB0_93;
	setp.lt.u32 	%p109, %r82, -2147483647;
	@%p109 bra 	$L__BB0_91;
	add.f32 	%f436, %f807, 0fBF800000;
	setp.lt.f32 	%p112, %f96, 0fC1000000;
	add.f32 	%f437, %f436, 0fBF800000;
	selp.f32 	%f807, %f437, %f436, %p112;
	bra.uni 	$L__BB0_93;
$L__BB0_91:
	add.f32 	%f807, %f807, 0f3F800000;
	setp.ltu.f32 	%p110, %f96, 0f41800000;
	@%p110 bra 	$L__BB0_93;
	add.f32 	%f433, %f807, 0f3F800000;
	fma.rn.f32 	%f434, 0f41000000, 0fC0400000, %f96;
	setp.ge.f32 	%p111, %f434, 0f00000000;
	add.f32 	%f435, %f433, 0f3F800000;
	selp.f32 	%f807, %f435, %f433, %p111;
$L__BB0_93:
	fma.rn.f32 	%f809, %f807, 0fC1000000, %f809;
	bra.uni 	$L__BB0_97;
$L__BB0_94:
	mov.b32 	%r83, %f809;
	and.b32  	%r288, %r83, 8388607;
	or.b32  	%r451, %r288, 1065353216;
	mov.b32 	%f808, %r451;
	and.b32  	%r289, %r83, -8388608;
	add.s32 	%r452, %r289, -1090519040;
	setp.eq.s32 	%p113, %r452, 0;
	@%p113 bra 	$L__BB0_96;
$L__BB0_95:
	min.u32 	%r290, %r452, 192937984;
	add.s32 	%r291, %r451, %r290;
	mov.b32 	%f438, %r291;
	sub.f32 	%f439, %f438, %f438;
	add.f32 	%f440, %f439, %f438;
	sub.f32 	%f441, %f438, %f440;
	mov.f32 	%f442, 0f3F800000;
	fma.rz.f32 	%f443, %f441, %f442, %f440;
	cvt.rzi.f32.f32 	%f444, %f443;
	sub.f32 	%f808, %f438, %f444;
	sub.s32 	%r452, %r452, %r290;
	mov.b32 	%r451, %f808;
	setp.ne.s32 	%p114, %r452, 0;
	setp.ne.s32 	%p115, %r451, 0;
	and.pred  	%p116, %p114, %p115;
	@%p116 bra 	$L__BB0_95;
$L__BB0_96:
	setp.gt.u32 	%p117, %r83, 2139095039;
	selp.f32 	%f446, 0f7FFFFFFF, 0f4C800000, %p117;
	mul.f32 	%f447, %f808, 0f34000000;
	mul.f32 	%f809, %f446, %f447;
$L__BB0_97:
	abs.f32 	%f448, %f809;
	setp.nan.f32 	%p118, %f448, %f448;
	copysign.f32 	%f449, %f93, %f809;
	selp.f32 	%f450, %f809, %f449, %p118;
	st.local.f32 	[%rd6+16], %f450;
	add.f32 	%f107, %f163, 0f40400000;
	abs.f32 	%f812, %f107;
	setp.lt.f32 	%p119, %f812, 0f41000000;
	@%p119 bra 	$L__BB0_108;
	setp.gtu.f32 	%p120, %f812, 0f4C800000;
	@%p120 bra 	$L__BB0_105;
	mov.f32 	%f451, 0f41000000;
	div.approx.f32 	%f452, %f812, %f451;
	cvt.rzi.f32.f32 	%f810, %f452;
	fma.rn.f32 	%f110, %f810, 0fC1000000, %f812;
	mov.b32 	%r90, %f110;
	setp.lt.u32 	%p121, %r90, 1090519040;
	@%p121 bra 	$L__BB0_104;
	setp.lt.u32 	%p122, %r90, -2147483647;
	@%p122 bra 	$L__BB0_102;
	add.f32 	%f456, %f810, 0fBF800000;
	setp.lt.f32 	%p125, %f110, 0fC1000000;
	add.f32 	%f457, %f456, 0fBF800000;
	selp.f32 	%f810, %f457, %f456, %p125;
	bra.uni 	$L__BB0_104;
$L__BB0_102:
	add.f32 	%f810, %f810, 0f3F800000;
	setp.ltu.f32 	%p123, %f110, 0f41800000;
	@%p123 bra 	$L__BB0_104;
	add.f32 	%f453, %f810, 0f3F800000;
	fma.rn.f32 	%f454, 0f41000000, 0fC0400000, %f110;
	setp.ge.f32 	%p124, %f454, 0f00000000;
	add.f32 	%f455, %f453, 0f3F800000;
	selp.f32 	%f810, %f455, %f453, %p124;
$L__BB0_104:
	fma.rn.f32 	%f812, %f810, 0fC1000000, %f812;
	bra.uni 	$L__BB0_108;
$L__BB0_105:
	mov.b32 	%r91, %f812;
	and.b32  	%r292, %r91, 8388607;
	or.b32  	%r453, %r292, 1065353216;
	mov.b32 	%f811, %r453;
	and.b32  	%r293, %r91, -8388608;
	add.s32 	%r454, %r293, -1090519040;
	setp.eq.s32 	%p126, %r454, 0;
	@%p126 bra 	$L__BB0_107;
$L__BB0_106:
	min.u32 	%r294, %r454, 192937984;
	add.s32 	%r295, %r453, %r294;
	mov.b32 	%f458, %r295;
	sub.f32 	%f459, %f458, %f458;
	add.f32 	%f460, %f459, %f458;
	sub.f32 	%f461, %f458, %f460;
	mov.f32 	%f462, 0f3F800000;
	fma.rz.f32 	%f463, %f461, %f462, %f460;
	cvt.rzi.f32.f32 	%f464, %f463;
	sub.f32 	%f811, %f458, %f464;
	sub.s32 	%r454, %r454, %r294;
	mov.b32 	%r453, %f811;
	setp.ne.s32 	%p127, %r454, 0;
	setp.ne.s32 	%p128, %r453, 0;
	and.pred  	%p129, %p127, %p128;
	@%p129 bra 	$L__BB0_106;
$L__BB0_107:
	setp.gt.u32 	%p130, %r91, 2139095039;
	selp.f32 	%f466, 0f7FFFFFFF, 0f4C800000, %p130;
	mul.f32 	%f467, %f811, 0f34000000;
	mul.f32 	%f812, %f466, %f467;
$L__BB0_108:
	abs.f32 	%f468, %f812;
	setp.nan.f32 	%p131, %f468, %f468;
	copysign.f32 	%f469, %f107, %f812;
	selp.f32 	%f470, %f812, %f469, %p131;
	st.local.f32 	[%rd6+20], %f470;
	add.f32 	%f121, %f163, 0f40800000;
	abs.f32 	%f815, %f121;
	setp.lt.f32 	%p132, %f815, 0f41000000;
	@%p132 bra 	$L__BB0_119;
	setp.gtu.f32 	%p133, %f815, 0f4C800000;
	@%p133 bra 	$L__BB0_116;
	mov.f32 	%f471, 0f41000000;
	div.approx.f32 	%f472, %f815, %f471;
	cvt.rzi.f32.f32 	%f813, %f472;
	fma.rn.f32 	%f124, %f813, 0fC1000000, %f815;
	mov.b32 	%r98, %f124;
	setp.lt.u32 	%p134, %r98, 1090519040;
	@%p134 bra 	$L__BB0_115;
	setp.lt.u32 	%p135, %r98, -2147483647;
	@%p135 bra 	$L__BB0_113;
	add.f32 	%f476, %f813, 0fBF800000;
	setp.lt.f32 	%p138, %f124, 0fC1000000;
	add.f32 	%f477, %f476, 0fBF800000;
	selp.f32 	%f813, %f477, %f476, %p138;
	bra.uni 	$L__BB0_115;
$L__BB0_113:
	add.f32 	%f813, %f813, 0f3F800000;
	setp.ltu.f32 	%p136, %f124, 0f41800000;
	@%p136 bra 	$L__BB0_115;
	add.f32 	%f473, %f813, 0f3F800000;
	fma.rn.f32 	%f474, 0f41000000, 0fC0400000, %f124;
	setp.ge.f32 	%p137, %f474, 0f00000000;
	add.f32 	%f475, %f473, 0f3F800000;
	selp.f32 	%f813, %f475, %f473, %p137;
$L__BB0_115:
	fma.rn.f32 	%f815, %f813, 0fC1000000, %f815;
	bra.uni 	$L__BB0_119;
$L__BB0_116:
	mov.b32 	%r99, %f815;
	and.b32  	%r296, %r99, 8388607;
	or.b32  	%r455, %r296, 1065353216;
	mov.b32 	%f814, %r455;
	and.b32  	%r297, %r99, -8388608;
	add.s32 	%r456, %r297, -1090519040;
	setp.eq.s32 	%p139, %r456, 0;
	@%p139 bra 	$L__BB0_118;
$L__BB0_117:
	min.u32 	%r298, %r456, 192937984;
	add.s32 	%r299, %r455, %r298;
	mov.b32 	%f478, %r299;
	sub.f32 	%f479, %f478, %f478;
	add.f32 	%f480, %f479, %f478;
	sub.f32 	%f481, %f478, %f480;
	mov.f32 	%f482, 0f3F800000;
	fma.rz.f32 	%f483, %f481, %f482, %f480;
	cvt.rzi.f32.f32 	%f484, %f483;
	sub.f32 	%f814, %f478, %f484;
	sub.s32 	%r456, %r456, %r298;
	mov.b32 	%r455, %f814;
	setp.ne.s32 	%p140, %r456, 0;
	setp.ne.s32 	%p141, %r455, 0;
	and.pred  	%p142, %p140, %p141;
	@%p142 bra 	$L__BB0_117;
$L__BB0_118:
	setp.gt.u32 	%p143, %r99, 2139095039;
	selp.f32 	%f486, 0f7FFFFFFF, 0f4C800000, %p143;
	mul.f32 	%f487, %f814, 0f34000000;
	mul.f32 	%f815, %f486, %f487;
$L__BB0_119:
	abs.f32 	%f489, %f815;
	setp.nan.f32 	%p144, %f489, %f489;
	copysign.f32 	%f490, %f121, %f815;
	selp.f32 	%f491, %f815, %f490, %p144;
	st.local.f32 	[%rd6+24], %f491;
	mov.f32 	%f824, 0f00000000;
	mov.b16 	%rs10, 0;
	mov.b32 	%r457, 0;
	mov.u64 	%rd137, __cudart_i2opi_f;
	bra.uni 	$L__BB0_121;
$L__BB0_120:
	add.s32 	%r457, %r457, 1;
	setp.eq.s32 	%p196, %r457, 7;
	mov.u16 	%rs11, %rs10;
	@%p196 bra 	$L__BB0_162;
$L__BB0_121:
	mul.wide.u32 	%rd103, %r457, 4;
	add.s64 	%rd104, %rd6, %rd103;
	ld.local.f32 	%f137, [%rd104];
	fma.rn.f32 	%f492, %f137, 0fC2340000, 0f43610000;
	mul.f32 	%f138, %f492, 0f3C8EFA35;
	mul.f32 	%f493, %f138, 0f3F22F983;
	cvt.rni.s32.f32 	%r473, %f493;
	cvt.rn.f32.s32 	%f494, %r473;
	fma.rn.f32 	%f495, %f494, 0fBFC90FDA, %f138;
	fma.rn.f32 	%f496, %f494, 0fB3A22168, %f495;
	fma.rn.f32 	%f822, %f494, 0fA7C234C5, %f496;
	abs.f32 	%f140, %f138;
	setp.ltu.f32 	%p145, %f140, 0f47CE4780;
	mov.u32 	%r461, %r473;
	mov.f32 	%f818, %f822;
	@%p145 bra 	$L__BB0_129;
	setp.neu.f32 	%p146, %f140, 0f7F800000;
	@%p146 bra 	$L__BB0_124;
	mov.f32 	%f499, 0f00000000;
	mul.rn.f32 	%f818, %f138, %f499;
	mov.b32 	%r461, 0;
	bra.uni 	$L__BB0_129;
$L__BB0_124:
	mov.b64 	%rd194, 0;
	mov.b32 	%r458, 0;
	mov.u64 	%rd192, __cudart_i2opi_f;
	mov.u64 	%rd193, %rd5;
$L__BB0_125:
	.pragma "nounroll";
	ld.global.nc.u32 	%r302, [%rd192];
	mov.b32 	%r303, %f138;
	shl.b32 	%r304, %r303, 8;
	or.b32  	%r305, %r304, -2147483648;
	mad.wide.u32 	%rd107, %r302, %r305, %rd194;
	shr.u64 	%rd194, %rd107, 32;
	st.local.u32 	[%rd193], %rd107;
	add.s32 	%r458, %r458, 1;
	add.s64 	%rd193, %rd193, 4;
	add.s64 	%rd192, %rd192, 4;
	setp.ne.s32 	%p147, %r458, 6;
	@%p147 bra 	$L__BB0_125;
	shr.u32 	%r307, %r303, 23;
	st.local.u32 	[%rd5+24], %rd194;
	and.b32  	%r111, %r307, 31;
	and.b32  	%r308, %r307, 224;
	add.s32 	%r309, %r308, -128;
	shr.u32 	%r310, %r309, 5;
	mul.wide.u32 	%rd108, %r310, 4;
	sub.s64 	%rd38, %rd5, %rd108;
	ld.local.u32 	%r459, [%rd38+24];
	ld.local.u32 	%r460, [%rd38+20];
	setp.eq.s32 	%p148, %r111, 0;
	@%p148 bra 	$L__BB0_128;
	shf.l.wrap.b32 	%r459, %r460, %r459, %r111;
	ld.local.u32 	%r311, [%rd38+16];
	shf.l.wrap.b32 	%r460, %r311, %r460, %r111;
$L__BB0_128:
	shr.u32 	%r312, %r459, 30;
	shf.l.wrap.b32 	%r313, %r460, %r459, 2;
	shl.b32 	%r314, %r460, 2;
	shr.u32 	%r315, %r313, 31;
	add.s32 	%r316, %r315, %r312;
	neg.s32 	%r317, %r316;
	setp.lt.s32 	%p149, %r303, 0;
	selp.b32 	%r461, %r317, %r316, %p149;
	xor.b32  	%r319, %r313, %r303;
	shr.s32 	%r320, %r313, 31;
	xor.b32  	%r321, %r320, %r313;
	xor.b32  	%r322, %r320, %r314;
	cvt.u64.u32 	%rd109, %r321;
	shl.b64 	%rd110, %rd109, 32;
	cvt.u64.u32 	%rd111, %r322;
	or.b64  	%rd112, %rd110, %rd111;
	cvt.rn.f64.s64 	%fd19, %rd112;
	mul.f64 	%fd20, %fd19, 0d3BF921FB54442D19;
	cvt.rn.f32.f64 	%f497, %fd20;
	neg.f32 	%f498, %f497;
	setp.lt.s32 	%p150, %r319, 0;
	selp.f32 	%f818, %f498, %f497, %p150;
$L__BB0_129:
	mul.rn.f32 	%f501, %f818, %f818;
	and.b32  	%r324, %r461, 1;
	setp.eq.b32 	%p151, %r324, 1;
	selp.f32 	%f502, 0f3F800000, %f818, %p151;
	fma.rn.f32 	%f503, %f501, %f502, 0f00000000;
	fma.rn.f32 	%f504, %f501, 0f37CBAC00, 0fBAB607ED;
	selp.f32 	%f505, %f504, 0fB94D4153, %p151;
	selp.f32 	%f506, 0f3D2AAABB, 0f3C0885E4, %p151;
	fma.rn.f32 	%f507, %f505, %f501, %f506;
	selp.f32 	%f508, 0fBEFFFFFF, 0fBE2AAAA8, %p151;
	fma.rn.f32 	%f509, %f507, %f501, %f508;
	fma.rn.f32 	%f510, %f509, %f503, %f502;
	and.b32  	%r325, %r461, 2;
	setp.eq.s32 	%p152, %r325, 0;
	mov.f32 	%f511, 0f00000000;
	sub.f32 	%f512, %f511, %f510;
	selp.f32 	%f513, %f510, %f512, %p152;
	setp.gt.f32 	%p153, %f513, 0f00000000;
	mov.f32 	%f820, 0f3F800000;
	@%p153 bra 	$L__BB0_139;
	mov.u32 	%r465, %r473;
	mov.f32 	%f819, %f822;
	@%p145 bra 	$L__BB0_138;
	setp.neu.f32 	%p155, %f140, 0f7F800000;
	@%p155 bra 	$L__BB0_133;
	mov.f32 	%f516, 0f00000000;
	mul.rn.f32 	%f819, %f138, %f516;
	mov.b32 	%r465, 0;
	bra.uni 	$L__BB0_138;
$L__BB0_133:
	mov.b64 	%rd195, 0;
	mov.b32 	%r462, 0;
$L__BB0_134:
	.pragma "nounroll";
	mul.wide.u32 	%rd114, %r462, 4;
	mov.u64 	%rd115, __cudart_i2opi_f;
	add.s64 	%rd116, %rd115, %rd114;
	ld.global.nc.u32 	%r327, [%rd116];
	mov.b32 	%r328, %f138;
	shl.b32 	%r329, %r328, 8;
	or.b32  	%r330, %r329, -2147483648;
	mad.wide.u32 	%rd117, %r327, %r330, %rd195;
	shr.u64 	%rd195, %rd117, 32;
	add.s64 	%rd118, %rd4, %rd114;
	st.local.u32 	[%rd118], %rd117;
	add.s32 	%r462, %r462, 1;
	setp.ne.s32 	%p156, %r462, 6;
	@%p156 bra 	$L__BB0_134;
	shr.u32 	%r332, %r328, 23;
	st.local.u32 	[%rd4+24], %rd195;
	and.b32  	%r122, %r332, 31;
	and.b32  	%r333, %r332, 224;
	add.s32 	%r334, %r333, -128;
	shr.u32 	%r335, %r334, 5;
	mul.wide.u32 	%rd119, %r335, 4;
	sub.s64 	%rd41, %rd4, %rd119;
	ld.local.u32 	%r463, [%rd41+24];
	ld.local.u32 	%r464, [%rd41+20];
	setp.eq.s32 	%p157, %r122, 0;
	@%p157 bra 	$L__BB0_137;
	shf.l.wrap.b32 	%r463, %r464, %r463, %r122;
	ld.local.u32 	%r336, [%rd41+16];
	shf.l.wrap.b32 	%r464, %r336, %r464, %r122;
$L__BB0_137:
	shr.u32 	%r337, %r463, 30;
	shf.l.wrap.b32 	%r338, %r464, %r463, 2;
	shl.b32 	%r339, %r464, 2;
	shr.u32 	%r340, %r338, 31;
	add.s32 	%r341, %r340, %r337;
	neg.s32 	%r342, %r341;
	setp.lt.s32 	%p158, %r328, 0;
	selp.b32 	%r465, %r342, %r341, %p158;
	xor.b32  	%r344, %r338, %r328;
	shr.s32 	%r345, %r338, 31;
	xor.b32  	%r346, %r345, %r338;
	xor.b32  	%r347, %r345, %r339;
	cvt.u64.u32 	%rd120, %r346;
	shl.b64 	%rd121, %rd120, 32;
	cvt.u64.u32 	%rd122, %r347;
	or.b64  	%rd123, %rd121, %rd122;
	cvt.rn.f64.s64 	%fd21, %rd123;
	mul.f64 	%fd22, %fd21, 0d3BF921FB54442D19;
	cvt.rn.f32.f64 	%f514, %fd22;
	neg.f32 	%f515, %f514;
	setp.lt.s32 	%p159, %r344, 0;
	selp.f32 	%f819, %f515, %f514, %p159;
$L__BB0_138:
	mul.rn.f32 	%f517, %f819, %f819;
	and.b32  	%r349, %r465, 1;
	setp.eq.b32 	%p160, %r349, 1;
	selp.f32 	%f518, 0f3F800000, %f819, %p160;
	fma.rn.f32 	%f519, %f517, %f518, 0f00000000;
	fma.rn.f32 	%f520, %f517, 0f37CBAC00, 0fBAB607ED;
	selp.f32 	%f521, %f520, 0fB94D4153, %p160;
	selp.f32 	%f522, 0f3D2AAABB, 0f3C0885E4, %p160;
	fma.rn.f32 	%f523, %f521, %f517, %f522;
	selp.f32 	%f524, 0fBEFFFFFF, 0fBE2AAAA8, %p160;
	fma.rn.f32 	%f525, %f523, %f517, %f524;
	fma.rn.f32 	%f526, %f525, %f519, %f518;
	and.b32  	%r350, %r465, 2;
	setp.eq.s32 	%p161, %r350, 0;
	mov.f32 	%f527, 0f00000000;
	sub.f32 	%f528, %f527, %f526;
	selp.f32 	%f529, %f526, %f528, %p161;
	setp.lt.f32 	%p162, %f529, 0f00000000;
	selp.f32 	%f820, 0fBF800000, 0f00000000, %p162;
$L__BB0_139:
	mov.u32 	%r469, %r473;
	mov.f32 	%f821, %f822;
	@%p145 bra 	$L__BB0_147;
	setp.neu.f32 	%p164, %f140, 0f7F800000;
	@%p164 bra 	$L__BB0_142;
	mov.f32 	%f532, 0f00000000;
	mul.rn.f32 	%f821, %f138, %f532;
	mov.b32 	%r469, 0;
	bra.uni 	$L__BB0_147;
$L__BB0_142:
	mov.b64 	%rd196, 0;
	mov.b32 	%r466, 0;
$L__BB0_143:
	.pragma "nounroll";
	mul.wide.u32 	%rd125, %r466, 4;
	mov.u64 	%rd126, __cudart_i2opi_f;
	add.s64 	%rd127, %rd126, %rd125;
	ld.global.nc.u32 	%r352, [%rd127];
	mov.b32 	%r353, %f138;
	shl.b32 	%r354, %r353, 8;
	or.b32  	%r355, %r354, -2147483648;
	mad.wide.u32 	%rd128, %r352, %r355, %rd196;
	shr.u64 	%rd196, %rd128, 32;
	add.s64 	%rd129, %rd3, %rd125;
	st.local.u32 	[%rd129], %rd128;
	add.s32 	%r466, %r466, 1;
	setp.ne.s32 	%p165, %r466, 6;
	@%p165 bra 	$L__BB0_143;
	shr.u32 	%r357, %r353, 23;
	st.local.u32 	[%rd3+24], %rd196;
	and.b32  	%r133, %r357, 31;
	and.b32  	%r358, %r357, 224;
	add.s32 	%r359, %r358, -128;
	shr.u32 	%r360, %r359, 5;
	mul.wide.u32 	%rd130, %r360, 4;
	sub.s64 	%rd44, %rd3, %rd130;
	ld.local.u32 	%r467, [%rd44+24];
	ld.local.u32 	%r468, [%rd44+20];
	setp.eq.s32 	%p166, %r133, 0;
	@%p166 bra 	$L__BB0_146;
	shf.l.wrap.b32 	%r467, %r468, %r467, %r133;
	ld.local.u32 	%r361, [%rd44+16];
	shf.l.wrap.b32 	%r468, %r361, %r468, %r133;
$L__BB0_146:
	shr.u32 	%r362, %r467, 30;
	shf.l.wrap.b32 	%r363, %r468, %r467, 2;
	shl.b32 	%r364, %r468, 2;
	shr.u32 	%r365, %r363, 31;
	add.s32 	%r366, %r365, %r362;
	neg.s32 	%r367, %r366;
	mov.b32 	%r368, %f138;
	setp.lt.s32 	%p167, %r368, 0;
	selp.b32 	%r469, %r367, %r366, %p167;
	xor.b32  	%r369, %r363, %r368;
	shr.s32 	%r370, %r363, 31;
	xor.b32  	%r371, %r370, %r363;
	xor.b32  	%r372, %r370, %r364;
	cvt.u64.u32 	%rd131, %r371;
	shl.b64 	%rd132, %rd131, 32;
	cvt.u64.u32 	%rd133, %r372;
	or.b64  	%rd134, %rd132, %rd133;
	cvt.rn.f64.s64 	%fd23, %rd134;
	mul.f64 	%fd24, %fd23, 0d3BF921FB54442D19;
	cvt.rn.f32.f64 	%f530, %fd24;
	neg.f32 	%f531, %f530;
	setp.lt.s32 	%p168, %r369, 0;
	selp.f32 	%f821, %f531, %f530, %p168;
$L__BB0_147:
	add.s32 	%r374, %r469, 1;
	mul.rn.f32 	%f534, %f821, %f821;
	and.b32  	%r375, %r469, 1;
	setp.eq.b32 	%p169, %r375, 1;
	selp.f32 	%f535, %f821, 0f3F800000, %p169;
	fma.rn.f32 	%f536, %f534, %f535, 0f00000000;
	fma.rn.f32 	%f537, %f534, 0f37CBAC00, 0fBAB607ED;
	selp.f32 	%f538, 0fB94D4153, %f537, %p169;
	selp.f32 	%f539, 0f3C0885E4, 0f3D2AAABB, %p169;
	fma.rn.f32 	%f540, %f538, %f534, %f539;
	selp.f32 	%f541, 0fBE2AAAA8, 0fBEFFFFFF, %p169;
	fma.rn.f32 	%f542, %f540, %f534, %f541;
	fma.rn.f32 	%f543, %f542, %f536, %f535;
	and.b32  	%r376, %r374, 2;
	setp.eq.s32 	%p170, %r376, 0;
	mov.f32 	%f544, 0f00000000;
	sub.f32 	%f545, %f544, %f543;
	selp.f32 	%f546, %f543, %f545, %p170;
	setp.gt.f32 	%p171, %f546, 0f00000000;
	mov.f32 	%f823, 0f3F800000;
	@%p171 bra 	$L__BB0_157;
	@%p145 bra 	$L__BB0_156;
	setp.neu.f32 	%p173, %f140, 0f7F800000;
	@%p173 bra 	$L__BB0_151;
	mov.f32 	%f549, 0f00000000;
	mul.rn.f32 	%f822, %f138, %f549;
	mov.b32 	%r473, 0;
	bra.uni 	$L__BB0_156;
$L__BB0_151:
	mov.b32 	%r142, %f138;
	mov.b64 	%rd197, 0;
	mov.b32 	%r470, 0;
$L__BB0_152:
	.pragma "nounroll";
	mul.wide.u32 	%rd136, %r470, 4;
	add.s64 	%rd138, %rd137, %rd136;
	ld.global.nc.u32 	%r378, [%rd138];
	shl.b32 	%r379, %r142, 8;
	or.b32  	%r380, %r379, -2147483648;
	mad.wide.u32 	%rd139, %r378, %r380, %rd197;
	shr.u64 	%rd197, %rd139, 32;
	add.s64 	%rd140, %rd2, %rd136;
	st.local.u32 	[%rd140], %rd139;
	add.s32 	%r470, %r470, 1;
	setp.ne.s32 	%p174, %r470, 6;
	@%p174 bra 	$L__BB0_152;
	shr.u32 	%r381, %r142, 23;
	st.local.u32 	[%rd2+24], %rd197;
	and.b32  	%r145, %r381, 31;
	and.b32  	%r382, %r381, 224;
	add.s32 	%r383, %r382, -128;
	shr.u32 	%r384, %r383, 5;
	mul.wide.u32 	%rd141, %r384, 4;
	sub.s64 	%rd47, %rd2, %rd141;
	ld.local.u32 	%r471, [%rd47+24];
	ld.local.u32 	%r472, [%rd47+20];
	setp.eq.s32 	%p175, %r145, 0;
	@%p175 bra 	$L__BB0_155;
	shf.l.wrap.b32 	%r471, %r472, %r471, %r145;
	ld.local.u32 	%r385, [%rd47+16];
	shf.l.wrap.b32 	%r472, %r385, %r472, %r145;
$L__BB0_155:
	shr.u32 	%r386, %r471, 30;
	shf.l.wrap.b32 	%r387, %r472, %r471, 2;
	shl.b32 	%r388, %r472, 2;
	shr.u32 	%r389, %r387, 31;
	add.s32 	%r390, %r389, %r386;
	neg.s32 	%r391, %r390;
	setp.lt.s32 	%p176, %r142, 0;
	selp.b32 	%r473, %r391, %r390, %p176;
	xor.b32  	%r392, %r387, %r142;
	shr.s32 	%r393, %r387, 31;
	xor.b32  	%r394, %r393, %r387;
	xor.b32  	%r395, %r393, %r388;
	cvt.u64.u32 	%rd142, %r394;
	shl.b64 	%rd143, %rd142, 32;
	cvt.u64.u32 	%rd144, %r395;
	or.b64  	%rd145, %rd143, %rd144;
	cvt.rn.f64.s64 	%fd25, %rd145;
	mul.f64 	%fd26, %fd25, 0d3BF921FB54442D19;
	cvt.rn.f32.f64 	%f547, %fd26;
	neg.f32 	%f548, %f547;
	setp.lt.s32 	%p177, %r392, 0;
	selp.f32 	%f822, %f548, %f547, %p177;
$L__BB0_156:
	add.s32 	%r397, %r473, 1;
	mul.rn.f32 	%f550, %f822, %f822;
	and.b32  	%r398, %r473, 1;
	setp.eq.b32 	%p178, %r398, 1;
	selp.f32 	%f551, %f822, 0f3F800000, %p178;
	fma.rn.f32 	%f552, %f550, %f551, 0f00000000;
	fma.rn.f32 	%f553, %f550, 0f37CBAC00, 0fBAB607ED;
	selp.f32 	%f554, 0fB94D4153, %f553, %p178;
	selp.f32 	%f555, 0f3C0885E4, 0f3D2AAABB, %p178;
	fma.rn.f32 	%f556, %f554, %f550, %f555;
	selp.f32 	%f557, 0fBE2AAAA8, 0fBEFFFFFF, %p178;
	fma.rn.f32 	%f558, %f556, %f550, %f557;
	fma.rn.f32 	%f559, %f558, %f552, %f551;
	and.b32  	%r399, %r397, 2;
	setp.eq.s32 	%p179, %r399, 0;
	mov.f32 	%f560, 0f00000000;
	sub.f32 	%f561, %f560, %f559;
	selp.f32 	%f562, %f559, %f561, %p179;
	setp.lt.f32 	%p180, %f562, 0f00000000;
	selp.f32 	%f823, 0fBF800000, 0f00000000, %p180;
$L__BB0_157:
	ld.param.f32 	%f762, [_Z17mdp_square_kernelPfS_S_S_fffffb_param_5];
	ld.param.f32 	%f752, [_Z17mdp_square_kernelPfS_S_S_fffffb_param_4];
	add.f32 	%f157, %f10, %f820;
	add.f32 	%f158, %f9, %f823;
	setp.ge.f32 	%p181, %f158, 0f00000000;
	setp.lt.f32 	%p182, %f158, %f752;
	and.pred  	%p183, %p181, %p182;
	setp.ge.f32 	%p184, %f157, 0f00000000;
	setp.lt.f32 	%p185, %f157, %f762;
	and.pred  	%p186, %p184, %p185;
	and.pred  	%p188, %p183, %p186;
	not.pred 	%p189, %p188;
	@%p189 bra 	$L__BB0_161;
	ld.param.f32 	%f753, [_Z17mdp_square_kernelPfS_S_S_fffffb_param_4];
	ld.param.u64 	%rd179, [_Z17mdp_square_kernelPfS_S_S_fffffb_param_3];
	fma.rn.f32 	%f563, %f753, %f157, %f158;
	cvt.rzi.u32.f32 	%r154, %f563;
	cvta.to.global.u64 	%rd146, %rd179;
	mul.wide.u32 	%rd147, %r154, 4;
	add.s64 	%rd148, %rd146, %rd147;
	ld.global.f32 	%f159, [%rd148];
	setp.geu.f32 	%p190, %f159, %f825;
	@%p190 bra 	$L__BB0_161;
	ld.param.u64 	%rd176, [_Z17mdp_square_kernelPfS_S_S_fffffb_param_2];
	cvta.to.global.u64 	%rd149, %rd176;
	add.s64 	%rd151, %rd149, %rd147;
	ld.global.f32 	%f564, [%rd151];
	setp.eq.f32 	%p191, %f564, 0f41000000;
	@%p191 bra 	$L__BB0_161;
	mov.b16 	%rs10, 1;
	mov.f32 	%f824, %f137;
	mov.f32 	%f825, %f159;
$L__BB0_161:
	and.b32  	%r400, %r457, 1;
	setp.eq.b32 	%p192, %r400, 1;
	not.pred 	%p193, %p192;
	and.b16  	%rs7, %rs10, 255;
	setp.eq.s16 	%p194, %rs7, 0;
	mov.b16 	%rs11, 1;
	or.pred  	%p195, %p193, %p194;
	@%p195 bra 	$L__BB0_120;
$L__BB0_162:
	and.b16  	%rs8, %rs11, 255;
	setp.eq.s16 	%p197, %rs8, 0;
	selp.f32 	%f163, %f163, %f824, %p197;
$L__BB0_163:
	ld.param.u64 	%rd177, [_Z17mdp_square_kernelPfS_S_S_fffffb_param_2];
	cvta.to.global.u64 	%rd48, %rd177;
	setp.neu.f32 	%p198, %f163, 0f00000000;
	@%p198 bra 	$L__BB0_174;
	mov.f32 	%f692, 0f00000000;
	sub.f32 	%f835, %f692, %f15;
	mov.b32 	%r420, -1072247836;
	st.global.u32 	[%rd7+12], %r420;
	setp.leu.f32 	%p302, %f10, 0f00000000;
	mov.f32 	%f836, %f835;
	@%p302 bra 	$L__BB0_169;
	ld.param.f32 	%f759, [_Z17mdp_square_kernelPfS_S_S_fffffb_param_4];
	cvt.f64.f32 	%fd77, %f10;
	add.f64 	%fd1, %fd77, 0dBFF0000000000000;
	cvt.f64.f32 	%fd78, %f759;
	cvt.f64.f32 	%fd79, %f9;
	fma.rn.f64 	%fd80, %fd1, %fd78, %fd79;
	cvt.rzi.u32.f64 	%r421, %fd80;
	mul.wide.u32 	%rd164, %r421, 4;
	add.s64 	%rd165, %rd48, %rd164;
	ld.global.f32 	%f693, [%rd165];
	setp.neu.f32 	%p303, %f693, 0f41000000;
	mov.f32 	%f836, %f835;
	@%p303 bra 	$L__BB0_169;
	ld.param.f32 	%f783, [_Z17mdp_square_kernelPfS_S_S_fffffb_param_7];
	ld.param.f32 	%f773, [_Z17mdp_square_kernelPfS_S_S_fffffb_param_6];
	sub.f32 	%f694, %f7, %f773;
	sub.f32 	%f695, %f8, %f783;
	add.f32 	%f696, %f773, %f11;
	cvt.f64.f32 	%fd81, %f783;
	mul.f64 	%fd82, %fd1, %fd81;
	cvt.rn.f32.f64 	%f697, %fd82;
	sub.f32 	%f698, %f695, %f8;
	sub.f32 	%f699, %f7, %f694;
	mul.f32 	%f700, %f694, %f8;
	mul.f32 	%f701, %f7, %f695;
	sub.f32 	%f702, %f700, %f701;
	mul.f32 	%f703, %f699, %f13;
	fma.rn.f32 	%f704, %f698, %f11, %f703;
	add.f32 	%f165, %f702, %f704;
	fma.rn.f32 	%f705, %f698, %f696, %f703;
	add.f32 	%f706, %f702, %f705;
	mul.f32 	%f707, %f699, %f697;
	fma.rn.f32 	%f708, %f698, %f11, %f707;
	add.f32 	%f709, %f702, %f708;
	fma.rn.f32 	%f710, %f698, %f696, %f707;
	add.f32 	%f711, %f702, %f710;
	setp.gt.f32 	%p304, %f165, 0f00000000;
	setp.gt.f32 	%p305, %f706, 0f00000000;
	and.pred  	%p306, %p304, %p305;
	setp.gt.f32 	%p307, %f709, 0f00000000;
	and.pred  	%p308, %p306, %p307;
	setp.gt.f32 	%p309, %f711, 0f00000000;
	and.pred  	%p310, %p308, %p309;
	mov.f32 	%f836, %f835;
	@%p310 bra 	$L__BB0_169;
	setp.lt.f32 	%p311, %f165, 0f00000000;
	setp.lt.f32 	%p312, %f706, 0f00000000;
	and.pred  	%p313, %p311, %p312;
	setp.lt.f32 	%p314, %f709, 0f00000000;
	and.pred  	%p315, %p313, %p314;
	setp.lt.f32 	%p316, %f711, 0f00000000;
	and.pred  	%p317, %p315, %p316;
	mov.f32 	%f836, %f835;
	@%p317 bra 	$L__BB0_169;
	neg.f32 	%f835, %f15;
	mov.b32 	%r422, -1077342245;
	st.global.u32 	[%rd7+12], %r422;
	mov.f32 	%f836, 0f00000000;
$L__BB0_169:
	setp.leu.f32 	%p318, %f9, 0f00000000;
	@%p318 bra 	$L__BB0_215;
	cvt.f64.f32 	%fd83, %f16;
	add.f64 	%fd84, %fd83, 0dBFF0000000000000;
	cvt.rzi.u32.f64 	%r423, %fd84;
	mul.wide.u32 	%rd166, %r423, 4;
	add.s64 	%rd167, %rd48, %rd166;
	ld.global.f32 	%f713, [%rd167];
	setp.neu.f32 	%p319, %f713, 0f41000000;
	@%p319 bra 	$L__BB0_215;
	ld.param.f32 	%f784, [_Z17mdp_square_kernelPfS_S_S_fffffb_param_7];
	ld.param.f32 	%f774, [_Z17mdp_square_kernelPfS_S_S_fffffb_param_6];
	sub.f32 	%f714, %f7, %f774;
	sub.f32 	%f715, %f8, %f784;
	cvt.f64.f32 	%fd85, %f9;
	add.f64 	%fd86, %fd85, 0dBFF0000000000000;
	cvt.f64.f32 	%fd87, %f774;
	mul.f64 	%fd88, %fd86, %fd87;
	cvt.rn.f32.f64 	%f716, %fd88;
	cvt.f64.f32 	%fd89, %f10;
	add.f64 	%fd90, %fd89, 0d3FF0000000000000;
	cvt.f64.f32 	%fd91, %f784;
	mul.f64 	%fd92, %fd90, %fd91;
	cvt.rn.f32.f64 	%f717, %fd92;
	sub.f32 	%f718, %f715, %f8;
	sub.f32 	%f719, %f7, %f714;
	mul.f32 	%f720, %f714, %f8;
	mul.f32 	%f721, %f7, %f715;
	sub.f32 	%f722, %f720, %f721;
	mul.f32 	%f723, %f719, %f717;
	fma.rn.f32 	%f724, %f718, %f716, %f723;
	add.f32 	%f172, %f722, %f724;
	fma.rn.f32 	%f725, %f718, %f11, %f723;
	add.f32 	%f726, %f722, %f725;
	mul.f32 	%f727, %f719, %f13;
	fma.rn.f32 	%f728, %f718, %f716, %f727;
	add.f32 	%f729, %f722, %f728;
	fma.rn.f32 	%f730, %f718, %f11, %f727;
	add.f32 	%f731, %f722, %f730;
	setp.gt.f32 	%p320, %f172, 0f00000000;
	setp.gt.f32 	%p321, %f726, 0f00000000;
	and.pred  	%p322, %p320, %p321;
	setp.gt.f32 	%p323, %f729, 0f00000000;
	and.pred  	%p324, %p322, %p323;
	setp.gt.f32 	%p325, %f731, 0f00000000;
	and.pred  	%p326, %p324, %p325;
	@%p326 bra 	$L__BB0_215;
	setp.lt.f32 	%p327, %f172, 0f00000000;
	setp.lt.f32 	%p328, %f726, 0f00000000;
	and.pred  	%p329, %p327, %p328;
	setp.lt.f32 	%p330, %f729, 0f00000000;
	and.pred  	%p331, %p329, %p330;
	setp.lt.f32 	%p332, %f731, 0f00000000;
	and.pred  	%p333, %p331, %p332;
	@%p333 bra 	$L__BB0_215;
	neg.f32 	%f836, %f15;
	mov.b32 	%r424, 1078530011;
	st.global.u32 	[%rd7+12], %r424;
	mov.f32 	%f835, 0f00000000;
	bra.uni 	$L__BB0_215;
$L__BB0_174:
	setp.neu.f32 	%p199, %f163, 0f3F800000;
	mov.f32 	%f836, 0f00000000;
	@%p199 bra 	$L__BB0_176;
	mov.f32 	%f691, 0f00000000;
	sub.f32 	%f835, %f691, %f15;
	mov.b32 	%r419, -1077342245;
	st.global.u32 	[%rd7+12], %r419;
	bra.uni 	$L__BB0_215;
$L__BB0_176:
	setp.neu.f32 	%p200, %f163, 0f40000000;
	@%p200 bra 	$L__BB0_187;
	ld.param.f32 	%f764, [_Z17mdp_square_kernelPfS_S_S_fffffb_param_5];
	mov.f32 	%f650, 0f00000000;
	sub.f32 	%f835, %f650, %f15;
	add.f32 	%f836, %f15, 0f00000000;
	mov.b32 	%r414, -1085730853;
	st.global.u32 	[%rd7+12], %r414;
	cvt.f64.f32 	%fd2, %f10;
	add.f64 	%fd3, %fd2, 0d3FF0000000000000;
	cvt.f64.f32 	%fd61, %f764;
	setp.geu.f64 	%p270, %fd3, %fd61;
	@%p270 bra 	$L__BB0_182;
	ld.param.f32 	%f758, [_Z17mdp_square_kernelPfS_S_S_fffffb_param_4];
	cvt.f64.f32 	%fd62, %f758;
	cvt.f64.f32 	%fd63, %f9;
	fma.rn.f64 	%fd64, %fd3, %fd62, %fd63;
	cvt.rzi.u32.f64 	%r415, %fd64;
	mul.wide.u32 	%rd160, %r415, 4;
	add.s64 	%rd161, %rd48, %rd160;
	ld.global.f32 	%f651, [%rd161];
	setp.neu.f32 	%p271, %f651, 0f41000000;
	@%p271 bra 	$L__BB0_182;
	ld.param.f32 	%f781, [_Z17mdp_square_kernelPfS_S_S_fffffb_param_7];
	ld.param.f32 	%f771, [_Z17mdp_square_kernelPfS_S_S_fffffb_param_6];
	sub.f32 	%f652, %f7, %f771;
	add.f32 	%f653, %f781, %f8;
	add.f32 	%f654, %f771, %f11;
	add.f64 	%fd65, %fd2, 0d4000000000000000;
	cvt.f64.f32 	%fd66, %f781;
	mul.f64 	%fd67, %fd65, %fd66;
	cvt.rn.f32.f64 	%f655, %fd67;
	mul.f64 	%fd68, %fd3, %fd66;
	cvt.rn.f32.f64 	%f656, %fd68;
	sub.f32 	%f657, %f653, %f8;
	sub.f32 	%f658, %f7, %f652;
	mul.f32 	%f659, %f652, %f8;
	mul.f32 	%f660, %f7, %f653;
	sub.f32 	%f661, %f659, %f660;
	mul.f32 	%f662, %f658, %f655;
	fma.rn.f32 	%f663, %f657, %f11, %f662;
	add.f32 	%f180, %f661, %f663;
	fma.rn.f32 	%f664, %f657, %f654, %f662;
	add.f32 	%f665, %f661, %f664;
	mul.f32 	%f666, %f658, %f656;
	fma.rn.f32 	%f667, %f657, %f11, %f666;
	add.f32 	%f182, %f661, %f667;
	fma.rn.f32 	%f668, %f657, %f654, %f666;
	add.f32 	%f669, %f661, %f668;
	setp.gt.f32 	%p272, %f180, 0f00000000;
	setp.gt.f32 	%p273, %f665, 0f00000000;
	and.pred  	%p274, %p272, %p273;
	setp.gt.f32 	%p275, %f182, 0f00000000;
	and.pred  	%p276, %p275, %p274;
	setp.gt.f32 	%p277, %f669, 0f00000000;
	and.pred  	%p278, %p276, %p277;
	@%p278 bra 	$L__BB0_182;
	setp.lt.f32 	%p279, %f180, 0f00000000;
	setp.lt.f32 	%p280, %f665, 0f00000000;
	and.pred  	%p281, %p279, %p280;
	setp.lt.f32 	%p282, %f182, 0f00000000;
	and.pred  	%p283, %p282, %p281;
	setp.lt.f32 	%p284, %f669, 0f00000000;
	and.pred  	%p285, %p283, %p284;
	@%p285 bra 	$L__BB0_182;
	neg.f32 	%f835, %f15;
	mov.b32 	%r416, -1077342245;
	st.global.u32 	[%rd7+12], %r416;
	mov.f32 	%f836, 0f00000000;
$L__BB0_182:
	setp.leu.f32 	%p286, %f9, 0f00000000;
	@%p286 bra 	$L__BB0_215;
	cvt.f64.f32 	%fd69, %f16;
	add.f64 	%fd70, %fd69, 0dBFF0000000000000;
	cvt.rzi.u32.f64 	%r417, %fd70;
	mul.wide.u32 	%rd162, %r417, 4;
	add.s64 	%rd163, %rd48, %rd162;
	ld.global.f32 	%f671, [%rd163];
	setp.neu.f32 	%p287, %f671, 0f41000000;
	@%p287 bra 	$L__BB0_215;
	ld.param.f32 	%f782, [_Z17mdp_square_kernelPfS_S_S_fffffb_param_7];
	ld.param.f32 	%f772, [_Z17mdp_square_kernelPfS_S_S_fffffb_param_6];
	sub.f32 	%f672, %f7, %f772;
	add.f32 	%f673, %f782, %f8;
	cvt.f64.f32 	%fd71, %f9;
	add.f64 	%fd72, %fd71, 0dBFF0000000000000;
	cvt.f64.f32 	%fd73, %f772;
	mul.f64 	%fd74, %fd72, %fd73;
	cvt.rn.f32.f64 	%f674, %fd74;
	cvt.f64.f32 	%fd75, %f782;
	mul.f64 	%fd76, %fd3, %fd75;
	cvt.rn.f32.f64 	%f675, %fd76;
	sub.f32 	%f676, %f673, %f8;
	sub.f32 	%f677, %f7, %f672;
	mul.f32 	%f678, %f672, %f8;
	mul.f32 	%f679, %f7, %f673;
	sub.f32 	%f680, %f678, %f679;
	mul.f32 	%f681, %f677, %f675;
	fma.rn.f32 	%f682, %f676, %f674, %f681;
	add.f32 	%f187, %f680, %f682;
	fma.rn.f32 	%f683, %f676, %f11, %f681;
	add.f32 	%f684, %f680, %f683;
	mul.f32 	%f685, %f677, %f13;
	fma.rn.f32 	%f686, %f676, %f674, %f685;
	add.f32 	%f687, %f680, %f686;
	fma.rn.f32 	%f688, %f676, %f11, %f685;
	add.f32 	%f689, %f680, %f688;
	setp.gt.f32 	%p288, %f187, 0f00000000;
	setp.gt.f32 	%p289, %f684, 0f00000000;
	and.pred  	%p290, %p288, %p289;
	setp.gt.f32 	%p291, %f687, 0f00000000;
	and.pred  	%p292, %p290, %p291;
	setp.gt.f32 	%p293, %f689, 0f00000000;
	and.pred  	%p294, %p292, %p293;
	@%p294 bra 	$L__BB0_215;
	setp.lt.f32 	%p295, %f187, 0f00000000;
	setp.lt.f32 	%p296, %f684, 0f00000000;
	and.pred  	%p297, %p295, %p296;
	setp.lt.f32 	%p298, %f687, 0f00000000;
	and.pred  	%p299, %p297, %p298;
	setp.lt.f32 	%p300, %f689, 0f00000000;
	and.pred  	%p301, %p299, %p300;
	@%p301 bra 	$L__BB0_215;
	mov.b32 	%r418, 0;
	st.global.u32 	[%rd7+12], %r418;
	mov.f32 	%f835, 0f00000000;
	mov.f32 	%f836, %f15;
	bra.uni 	$L__BB0_215;
$L__BB0_187:
	setp.neu.f32 	%p201, %f163, 0f40400000;
	@%p201 bra 	$L__BB0_189;
	add.f32 	%f836, %f15, 0f00000000;
	mov.b32 	%r413, 0;
	st.global.u32 	[%rd7+12], %r413;
	mov.f32 	%f835, 0f00000000;
	bra.uni 	$L__BB0_215;
$L__BB0_189:
	setp.neu.f32 	%p202, %f163, 0f40800000;
	@%p202 bra 	$L__BB0_200;
	ld.param.f32 	%f763, [_Z17mdp_square_kernelPfS_S_S_fffffb_param_5];
	add.f32 	%f835, %f15, 0f00000000;
	mov.b32 	%r408, 1061752795;
	st.global.u32 	[%rd7+12], %r408;
	cvt.f64.f32 	%fd4, %f10;
	add.f64 	%fd5, %fd4, 0d3FF0000000000000;
	cvt.f64.f32 	%fd44, %f763;
	setp.geu.f64 	%p238, %fd5, %fd44;
	mov.f32 	%f836, %f835;
	@%p238 bra 	$L__BB0_195;
	ld.param.f32 	%f756, [_Z17mdp_square_kernelPfS_S_S_fffffb_param_4];
	cvt.f64.f32 	%fd45, %f756;
	cvt.f64.f32 	%fd46, %f9;
	fma.rn.f64 	%fd47, %fd5, %fd45, %fd46;
	cvt.rzi.u32.f64 	%r409, %fd47;
	mul.wide.u32 	%rd156, %r409, 4;
	add.s64 	%rd157, %rd48, %rd156;
	ld.global.f32 	%f609, [%rd157];
	setp.neu.f32 	%p239, %f609, 0f41000000;
	mov.f32 	%f836, %f835;
	@%p239 bra 	$L__BB0_195;
	ld.param.f32 	%f779, [_Z17mdp_square_kernelPfS_S_S_fffffb_param_7];
	ld.param.f32 	%f769, [_Z17mdp_square_kernelPfS_S_S_fffffb_param_6];
	add.f32 	%f610, %f769, %f7;
	add.f32 	%f611, %f779, %f8;
	add.f32 	%f612, %f769, %f11;
	add.f64 	%fd48, %fd4, 0d4000000000000000;
	cvt.f64.f32 	%fd49, %f779;
	mul.f64 	%fd50, %fd48, %fd49;
	cvt.rn.f32.f64 	%f613, %fd50;
	mul.f64 	%fd51, %fd5, %fd49;
	cvt.rn.f32.f64 	%f614, %fd51;
	sub.f32 	%f615, %f611, %f8;
	sub.f32 	%f616, %f7, %f610;
	mul.f32 	%f617, %f610, %f8;
	mul.f32 	%f618, %f7, %f611;
	sub.f32 	%f619, %f617, %f618;
	mul.f32 	%f620, %f616, %f613;
	fma.rn.f32 	%f621, %f615, %f11, %f620;
	add.f32 	%f193, %f619, %f621;
	fma.rn.f32 	%f622, %f615, %f612, %f620;
	add.f32 	%f623, %f619, %f622;
	mul.f32 	%f624, %f616, %f614;
	fma.rn.f32 	%f625, %f615, %f11, %f624;
	add.f32 	%f195, %f619, %f625;
	fma.rn.f32 	%f626, %f615, %f612, %f624;
	add.f32 	%f627, %f619, %f626;
	setp.gt.f32 	%p240, %f193, 0f00000000;
	setp.gt.f32 	%p241, %f623, 0f00000000;
	and.pred  	%p242, %p240, %p241;
	setp.gt.f32 	%p243, %f195, 0f00000000;
	and.pred  	%p244, %p243, %p242;
	setp.gt.f32 	%p245, %f627, 0f00000000;
	and.pred  	%p246, %p244, %p245;
	mov.f32 	%f836, %f835;
	@%p246 bra 	$L__BB0_195;
	setp.lt.f32 	%p247, %f193, 0f00000000;
	setp.lt.f32 	%p248, %f623, 0f00000000;
	and.pred  	%p249, %p247, %p248;
	setp.lt.f32 	%p250, %f195, 0f00000000;
	and.pred  	%p251, %p250, %p249;
	setp.lt.f32 	%p252, %f627, 0f00000000;
	and.pred  	%p253, %p251, %p252;
	mov.f32 	%f836, %f835;
	@%p253 bra 	$L__BB0_195;
	mov.b32 	%r410, 1070141403;
	st.global.u32 	[%rd7+12], %r410;
	mov.f32 	%f836, 0f00000000;
	mov.f32 	%f835, %f15;
$L__BB0_195:
	ld.param.f32 	%f757, [_Z17mdp_square_kernelPfS_S_S_fffffb_param_4];
	cvt.f64.f32 	%fd6, %f9;
	add.f64 	%fd7, %fd6, 0d3FF0000000000000;
	cvt.f64.f32 	%fd52, %f757;
	setp.geu.f64 	%p254, %fd7, %fd52;
	@%p254 bra 	$L__BB0_215;
	cvt.f64.f32 	%fd53, %f16;
	add.f64 	%fd54, %fd53, 0d3FF0000000000000;
	cvt.rzi.u32.f64 	%r411, %fd54;
	mul.wide.u32 	%rd158, %r411, 4;
	add.s64 	%rd159, %rd48, %rd158;
	ld.global.f32 	%f629, [%rd159];
	setp.neu.f32 	%p255, %f629, 0f41000000;
	@%p255 bra 	$L__BB0_215;
	ld.param.f32 	%f780, [_Z17mdp_square_kernelPfS_S_S_fffffb_param_7];
	ld.param.f32 	%f770, [_Z17mdp_square_kernelPfS_S_S_fffffb_param_6];
	add.f32 	%f630, %f770, %f7;
	add.f32 	%f631, %f780, %f8;
	cvt.f64.f32 	%fd55, %f770;
	mul.f64 	%fd56, %fd7, %fd55;
	cvt.rn.f32.f64 	%f632, %fd56;
	add.f64 	%fd57, %fd6, 0d4000000000000000;
	mul.f64 	%fd58, %fd57, %fd55;
	cvt.rn.f32.f64 	%f633, %fd58;
	cvt.f64.f32 	%fd59, %f780;
	mul.f64 	%fd60, %fd5, %fd59;
	cvt.rn.f32.f64 	%f634, %fd60;
	sub.f32 	%f635, %f631, %f8;
	sub.f32 	%f636, %f7, %f630;
	mul.f32 	%f637, %f630, %f8;
	mul.f32 	%f638, %f7, %f631;
	sub.f32 	%f639, %f637, %f638;
	mul.f32 	%f640, %f635, %f632;
	fma.rn.f32 	%f641, %f636, %f634, %f640;
	add.f32 	%f199, %f639, %f641;
	mul.f32 	%f642, %f635, %f633;
	fma.rn.f32 	%f643, %f636, %f634, %f642;
	add.f32 	%f200, %f639, %f643;
	fma.rn.f32 	%f644, %f636, %f13, %f640;
	add.f32 	%f645, %f639, %f644;
	fma.rn.f32 	%f646, %f636, %f13, %f642;
	add.f32 	%f647, %f639, %f646;
	setp.gt.f32 	%p256, %f199, 0f00000000;
	setp.gt.f32 	%p257, %f200, 0f00000000;
	and.pred  	%p258, %p256, %p257;
	setp.gt.f32 	%p259, %f645, 0f00000000;
	and.pred  	%p260, %p258, %p259;
	setp.gt.f32 	%p261, %f647, 0f00000000;
	and.pred  	%p262, %p260, %p261;
	@%p262 bra 	$L__BB0_215;
	setp.lt.f32 	%p263, %f199, 0f00000000;
	setp.lt.f32 	%p264, %f200, 0f00000000;
	and.pred  	%p265, %p263, %p264;
	setp.lt.f32 	%p266, %f645, 0f00000000;
	and.pred  	%p267, %p265, %p266;
	setp.lt.f32 	%p268, %f647, 0f00000000;
	and.pred  	%p269, %p267, %p268;
	@%p269 bra 	$L__BB0_215;
	mov.b32 	%r412, 0;
	st.global.u32 	[%rd7+12], %r412;
	mov.f32 	%f835, 0f00000000;
	mov.f32 	%f836, %f15;
	bra.uni 	$L__BB0_215;
$L__BB0_200:
	setp.neu.f32 	%p203, %f163, 0f40A00000;
	@%p203 bra 	$L__BB0_202;
	add.f32 	%f835, %f15, 0f00000000;
	mov.b32 	%r407, 1070141403;
	st.global.u32 	[%rd7+12], %r407;
	bra.uni 	$L__BB0_215;
$L__BB0_202:
	setp.neu.f32 	%p204, %f163, 0f40C00000;
	@%p204 bra 	$L__BB0_213;
	add.f32 	%f835, %f15, 0f00000000;
	mov.f32 	%f567, 0f00000000;
	sub.f32 	%f836, %f567, %f15;
	mov.b32 	%r402, 1075235812;
	st.global.u32 	[%rd7+12], %r402;
	setp.leu.f32 	%p206, %f10, 0f00000000;
	@%p206 bra 	$L__BB0_208;
	ld.param.f32 	%f754, [_Z17mdp_square_kernelPfS_S_S_fffffb_param_4];
	cvt.f64.f32 	%fd27, %f10;
	add.f64 	%fd8, %fd27, 0dBFF0000000000000;
	cvt.f64.f32 	%fd28, %f754;
	cvt.f64.f32 	%fd29, %f9;
	fma.rn.f64 	%fd30, %fd8, %fd28, %fd29;
	cvt.rzi.u32.f64 	%r403, %fd30;
	mul.wide.u32 	%rd152, %r403, 4;
	add.s64 	%rd153, %rd48, %rd152;
	ld.global.f32 	%f568, [%rd153];
	setp.neu.f32 	%p207, %f568, 0f41000000;
	@%p207 bra 	$L__BB0_208;
	ld.param.f32 	%f777, [_Z17mdp_square_kernelPfS_S_S_fffffb_param_7];
	ld.param.f32 	%f767, [_Z17mdp_square_kernelPfS_S_S_fffffb_param_6];
	add.f32 	%f569, %f767, %f7;
	sub.f32 	%f570, %f8, %f777;
	add.f32 	%f571, %f767, %f11;
	cvt.f64.f32 	%fd31, %f777;
	mul.f64 	%fd32, %fd8, %fd31;
	cvt.rn.f32.f64 	%f572, %fd32;
	sub.f32 	%f573, %f570, %f8;
	sub.f32 	%f574, %f7, %f569;
	mul.f32 	%f575, %f569, %f8;
	mul.f32 	%f576, %f7, %f570;
	sub.f32 	%f577, %f575, %f576;
	mul.f32 	%f578, %f574, %f13;
	fma.rn.f32 	%f579, %f573, %f11, %f578;
	add.f32 	%f206, %f577, %f579;
	fma.rn.f32 	%f580, %f573, %f571, %f578;
	add.f32 	%f581, %f577, %f580;
	mul.f32 	%f582, %f574, %f572;
	fma.rn.f32 	%f583, %f573, %f11, %f582;
	add.f32 	%f584, %f577, %f583;
	fma.rn.f32 	%f585, %f573, %f571, %f582;
	add.f32 	%f586, %f577, %f585;
	setp.gt.f32 	%p208, %f206, 0f00000000;
	setp.gt.f32 	%p209, %f581, 0f00000000;
	and.pred  	%p210, %p208, %p209;
	setp.gt.f32 	%p211, %f584, 0f00000000;
	and.pred  	%p212, %p210, %p211;
	setp.gt.f32 	%p213, %f586, 0f00000000;
	and.pred  	%p214, %p212, %p213;
	@%p214 bra 	$L__BB0_208;
	setp.lt.f32 	%p215, %f206, 0f00000000;
	setp.lt.f32 	%p216, %f581, 0f00000000;
	and.pred  	%p217, %p215, %p216;
	setp.lt.f32 	%p218, %f584, 0f00000000;
	and.pred  	%p219, %p217, %p218;
	setp.lt.f32 	%p220, %f586, 0f00000000;
	and.pred  	%p221, %p219, %p220;
	@%p221 bra 	$L__BB0_208;
	mov.b32 	%r404, 1070141403;
	st.global.u32 	[%rd7+12], %r404;
	mov.f32 	%f836, 0f00000000;
	mov.f32 	%f835, %f15;
$L__BB0_208:
	ld.param.f32 	%f755, [_Z17mdp_square_kernelPfS_S_S_fffffb_param_4];
	cvt.f64.f32 	%fd9, %f9;
	add.f64 	%fd10, %fd9, 0d3FF0000000000000;
	cvt.f64.f32 	%fd33, %f755;
	setp.geu.f64 	%p222, %fd10, %fd33;
	@%p222 bra 	$L__BB0_215;
	cvt.f64.f32 	%fd34, %f16;
	add.f64 	%fd35, %fd34, 0d3FF0000000000000;
	cvt.rzi.u32.f64 	%r405, %fd35;
	mul.wide.u32 	%rd154, %r405, 4;
	add.s64 	%rd155, %rd48, %rd154;
	ld.global.f32 	%f588, [%rd155];
	setp.neu.f32 	%p223, %f588, 0f41000000;
	@%p223 bra 	$L__BB0_215;
	ld.param.f32 	%f778, [_Z17mdp_square_kernelPfS_S_S_fffffb_param_7];
	ld.param.f32 	%f768, [_Z17mdp_square_kernelPfS_S_S_fffffb_param_6];
	add.f32 	%f589, %f768, %f7;
	sub.f32 	%f590, %f8, %f778;
	cvt.f64.f32 	%fd36, %f768;
	mul.f64 	%fd37, %fd10, %fd36;
	cvt.rn.f32.f64 	%f591, %fd37;
	add.f64 	%fd38, %fd9, 0d4000000000000000;
	mul.f64 	%fd39, %fd38, %fd36;
	cvt.rn.f32.f64 	%f592, %fd39;
	cvt.f64.f32 	%fd40, %f10;
	add.f64 	%fd41, %fd40, 0d3FF0000000000000;
	cvt.f64.f32 	%fd42, %f778;
	mul.f64 	%fd43, %fd41, %fd42;
	cvt.rn.f32.f64 	%f593, %fd43;
	sub.f32 	%f594, %f590, %f8;
	sub.f32 	%f595, %f7, %f589;
	mul.f32 	%f596, %f589, %f8;
	mul.f32 	%f597, %f7, %f590;
	sub.f32 	%f598, %f596, %f597;
	mul.f32 	%f599, %f594, %f591;
	fma.rn.f32 	%f600, %f595, %f593, %f599;
	add.f32 	%f212, %f598, %f600;
	mul.f32 	%f601, %f594, %f592;
	fma.rn.f32 	%f602, %f595, %f593, %f601;
	add.f32 	%f213, %f598, %f602;
	fma.rn.f32 	%f603, %f595, %f13, %f599;
	add.f32 	%f604, %f598, %f603;
	fma.rn.f32 	%f605, %f595, %f13, %f601;
	add.f32 	%f606, %f598, %f605;
	setp.gt.f32 	%p224, %f212, 0f00000000;
	setp.gt.f32 	%p225, %f213, 0f00000000;
	and.pred  	%p226, %p224, %p225;
	setp.gt.f32 	%p227, %f604, 0f00000000;
	and.pred  	%p228, %p226, %p227;
	setp.gt.f32 	%p229, %f606, 0f00000000;
	and.pred  	%p230, %p228, %p229;
	@%p230 bra 	$L__BB0_215;
	setp.lt.f32 	%p231, %f212, 0f00000000;
	setp.lt.f32 	%p232, %f213, 0f00000000;
	and.pred  	%p233, %p231, %p232;
	setp.lt.f32 	%p234, %f604, 0f00000000;
	and.pred  	%p235, %p233, %p234;
	setp.lt.f32 	%p236, %f606, 0f00000000;
	and.pred  	%p237, %p235, %p236;
	@%p237 bra 	$L__BB0_215;
	neg.f32 	%f836, %f15;
	mov.b32 	%r406, 1078530011;
	st.global.u32 	[%rd7+12], %r406;
	mov.f32 	%f835, 0f00000000;
	bra.uni 	$L__BB0_215;
$L__BB0_213:
	setp.neu.f32 	%p205, %f163, 0f40E00000;
	mov.f32 	%f835, 0f00000000;
	@%p205 bra 	$L__BB0_215;
	mov.f32 	%f835, 0f00000000;
	sub.f32 	%f836, %f835, %f15;
	mov.b32 	%r401, 1078530011;
	st.global.u32 	[%rd7+12], %r401;
$L__BB0_215:
	ld.param.f32 	%f785, [_Z17mdp_square_kernelPfS_S_S_fffffb_param_7];
	ld.param.f32 	%f775, [_Z17mdp_square_kernelPfS_S_S_fffffb_param_6];
	ld.param.f32 	%f765, [_Z17mdp_square_kernelPfS_S_S_fffffb_param_5];
	ld.param.f32 	%f760, [_Z17mdp_square_kernelPfS_S_S_fffffb_param_4];
	add.f32 	%f733, %f3, %f12;
	mul.f32 	%f734, %f760, %f775;
	mul.f32 	%f735, %f734, 0f3F000000;
	sub.f32 	%f736, %f733, %f735;
	add.f32 	%f737, %f736, %f835;
	st.global.f32 	[%rd7], %f737;
	cvt.rn.f32.u32 	%f738, %r165;
	st.global.f32 	[%rd7+4], %f738;
	add.f32 	%f739, %f4, %f14;
	mul.f32 	%f740, %f765, %f785;
	mul.f32 	%f741, %f740, 0f3F000000;
	sub.f32 	%f742, %f739, %f741;
	add.f32 	%f743, %f742, %f836;
	st.global.f32 	[%rd7+8], %f743;
	setp.ge.u32 	%p334, %r167, %r2;
	@%p334 bra 	$L__BB0_234;
	ld.param.u64 	%rd180, [_Z17mdp_square_kernelPfS_S_S_fffffb_param_3];
	cvta.to.global.u64 	%rd168, %rd180;
	mul.wide.u32 	%rd169, %r167, 4;
	add.s64 	%rd170, %rd168, %rd169;
	ld.global.f32 	%f744, [%rd170];
	add.f32 	%f745, %f744, 0fBF800000;
	st.global.f32 	[%rd170], %f745;
	mul.wide.u32 	%rd171, %r165, 4;
	add.s64 	%rd172, %rd168, %rd171;
	ld.global.f32 	%f746, [%rd172];
	add.f32 	%f747, %f746, 0f3F800000;
	st.global.f32 	[%rd172], %f747;
	bra.uni 	$L__BB0_234;
$L__BB0_217:
	ld.global.f32 	%f261, [%rd7+12];
	mul.f32 	%f262, %f261, 0f42652EE1;
	mov.f32 	%f263, 0f3F000000;
	copysign.f32 	%f264, %f262, %f263;
	add.rz.f32 	%f265, %f262, %f264;
	cvt.rzi.f32.f32 	%f220, %f265;
	setp.neu.f32 	%p8, %f220, 0fC3070000;
	@%p8 bra 	$L__BB0_219;
	mov.f32 	%f273, 0f00000000;
	sub.f32 	%f837, %f273, %f15;
	mov.f32 	%f838, %f837;
	bra.uni 	$L__BB0_233;
$L__BB0_219:
	setp.neu.f32 	%p9, %f220, 0fC2B40000;
	mov.f32 	%f838, 0f00000000;
	@%p9 bra 	$L__BB0_221;
	mov.f32 	%f272, 0f00000000;
	sub.f32 	%f837, %f272, %f15;
	bra.uni 	$L__BB0_233;
$L__BB0_221:
	setp.neu.f32 	%p10, %f220, 0fC2340000;
	@%p10 bra 	$L__BB0_223;
	mov.f32 	%f271, 0f00000000;
	sub.f32 	%f837, %f271, %f15;
	add.f32 	%f838, %f15, 0f00000000;
	bra.uni 	$L__BB0_233;
$L__BB0_223:
	setp.neu.f32 	%p11, %f220, 0f00000000;
	mov.f32 	%f837, 0f00000000;
	@%p11 bra 	$L__BB0_225;
	add.f32 	%f838, %f15, 0f00000000;
	bra.uni 	$L__BB0_233;
$L__BB0_225:
	setp.neu.f32 	%p12, %f220, 0f42340000;
	@%p12 bra 	$L__BB0_227;
	add.f32 	%f837, %f15, 0f00000000;
	mov.f32 	%f838, %f837;
	bra.uni 	$L__BB0_233;
$L__BB0_227:
	setp.neu.f32 	%p13, %f220, 0f42B40000;
	@%p13 bra 	$L__BB0_229;
	add.f32 	%f837, %f15, 0f00000000;
	bra.uni 	$L__BB0_233;
$L__BB0_229:
	setp.neu.f32 	%p14, %f220, 0f43070000;
	@%p14 bra 	$L__BB0_231;
	add.f32 	%f837, %f15, 0f00000000;
	mov.f32 	%f268, 0f00000000;
	sub.f32 	%f838, %f268, %f15;
	bra.uni 	$L__BB0_233;
$L__BB0_231:
	setp.neu.f32 	%p15, %f220, 0f43340000;
	@%p15 bra 	$L__BB0_233;
	mov.f32 	%f267, 0f00000000;
	sub.f32 	%f838, %f267, %f15;
$L__BB0_233:
	add.f32 	%f274, %f5, %f837;
	st.global.f32 	[%rd7], %f274;
	add.f32 	%f275, %f6, %f838;
	st.global.f32 	[%rd7+8], %f275;
$L__BB0_234:
	ret;

}


// ===== COMPILED SASS (sm_100) =====

	.target	sm_100

	.elftype	@"ET_EXEC"


//--------------------- .note.nv.tkinfo           --------------------------
	.section	.note.nv.tkinfo,"",@"SHT_NOTE"
	.sectionflags	@"SHF_NOTE_NV_TKINFO"
	.tkinfo
        /*0018*/ 	.word	0x00000002
        /*0030*/ 	.string	""
        /*0030*/ 	.string	"ptxas"
        /*0030*/ 	.string	"Cuda compilation tools, release 13.0, V13.0.88"
        /*0030*/ 	.string	"Build cuda_13.0.r13.0/compiler.36424714_0"
        /*0030*/ 	.string	"-arch sm_100 -m 64 "



//--------------------- .note.nv.cuinfo           --------------------------
	.section	.note.nv.cuinfo,"",@"SHT_NOTE"
	.sectionflags	@"SHF_NOTE_NV_CUINFO"
        /*0018*/ 	.short	0x0002
        /*001a*/ 	.short	0x0064
        /*001c*/ 	.short	0x0082
	.zero		2


//--------------------- .nv.info                  --------------------------
	.section	.nv.info,"",@"SHT_CUDA_INFO"
	.align	4


	//----- nvinfo : EIATTR_REGCOUNT
	.align		4
        /*0000*/ 	.byte	0x04, 0x2f
        /*0002*/ 	.short	(.L_2 - .L_1)
	.align		4
.L_1:
        /*0004*/ 	.word	index@(_Z17mdp_square_kernelPfS_S_S_fffffb)
        /*0008*/ 	.word	0x00000028


	//----- nvinfo : EIATTR_FRAME_SIZE
	.align		4
.L_2:
        /*000c*/ 	.byte	0x04, 0x11
        /*000e*/ 	.short	(.L_4 - .L_3)
	.align		4
.L_3:
        /*0010*/ 	.word	index@($__internal_0_$__cuda_sm3x_div_rn_noftz_f32_slowpath)
        /*0014*/ 	.word	0x00000038


	//----- nvinfo : EIATTR_FRAME_SIZE
	.align		4
.L_4:
        /*0018*/ 	.byte	0x04, 0x11
        /*001a*/ 	.short	(.L_6 - .L_5)
	.align		4
.L_5:
        /*001c*/ 	.word	index@(_Z17mdp_square_kernelPfS_S_S_fffffb)
        /*0020*/ 	.word	0x00000038


	//----- nvinfo : EIATTR_MIN_STACK_SIZE
	.align		4
.L_6:
        /*0024*/ 	.byte	0x04, 0x12
        /*0026*/ 	.short	(.L_8 - .L_7)
	.align		4
.L_7:
        /*0028*/ 	.word	index@(_Z17mdp_square_kernelPfS_S_S_fffffb)
        /*002c*/ 	.word	0x00000038
.L_8:


//--------------------- .nv.compat                --------------------------
	.section	.nv.compat,"",@"SHT_CUDA_COMPAT_INFO"
	.align	4
        /*0000*/ 	.byte	0x02, 0x09, 0x00, 0x00, 0x02, 0x02, 0x01, 0x00, 0x02, 0x05, 0x05, 0x00, 0x03, 0x07, 0x01, 0x01
        /*0010*/ 	.byte	0x02, 0x03, 0x00, 0x00, 0x02, 0x06, 0x01, 0x00, 0x04, 0x0b, 0x08, 0x00, 0x01, 0x00, 0x00, 0x00
        /*0020*/ 	.byte	0x00, 0x00, 0x00, 0x00


//--------------------- .nv.info._Z17mdp_square_kernelPfS_S_S_fffffb --------------------------
	.section	.nv.info._Z17mdp_square_kernelPfS_S_S_fffffb,"",@"SHT_CUDA_INFO"
	.sectionflags	@""
	.align	4


	//----- nvinfo : EIATTR_CUDA_API_VERSION
	.align		4
        /*0000*/ 	.byte	0x04, 0x37
        /*0002*/ 	.short	(.L_10 - .L_9)
.L_9:
        /*0004*/ 	.word	0x00000082


	//----- nvinfo : EIATTR_KPARAM_INFO
	.align		4
.L_10:
        /*0008*/ 	.byte	0x04, 0x17
        /*000a*/ 	.short	(.L_12 - .L_11)
.L_11:
        /*000c*/ 	.word	0x00000000
        /*0010*/ 	.short	0x0009
        /*0012*/ 	.short	0x0034
        /*0014*/ 	.byte	0x00, 0xf0, 0x05, 0x00


	//----- nvinfo : EIATTR_KPARAM_INFO
	.align		4
.L_12:
        /*0018*/ 	.byte	0x04, 0x17
        /*001a*/ 	.short	(.L_14 - .L_13)
.L_13:
        /*001c*/ 	.word	0x00000000
        /*0020*/ 	.short	0x0008
        /*0022*/ 	.short	0x0030
        /*0024*/ 	.byte	0x00, 0xf0, 0x11, 0x00


	//----- nvinfo : EIATTR_KPARAM_INFO
	.align		4
.L_14:
        /*0028*/ 	.byte	0x04, 0x17
        /*002a*/ 	.short	(.L_16 - .L_15)
.L_15:
        /*002c*/ 	.word	0x00000000
        /*0030*/ 	.short	0x0007
        /*0032*/ 	.short	0x002c
        /*0034*/ 	.byte	0x00, 0xf0, 0x11, 0x00


	//----- nvinfo : EIATTR_KPARAM_INFO
	.align		4
.L_16:
        /*0038*/ 	.byte	0x04, 0x17
        /*003a*/ 	.short	(.L_18 - .L_17)
.L_17:
        /*003c*/ 	.word	0x00000000
        /*0040*/ 	.short	0x0006
        /*0042*/ 	.short	0x0028
        /*0044*/ 	.byte	0x00, 0xf0, 0x11, 0x00


	//----- nvinfo : EIATTR_KPARAM_INFO
	.align		4
.L_18:
        /*0048*/ 	.byte	0x04, 0x17
        /*004a*/ 	.short	(.L_20 - .L_19)
.L_19:
        /*004c*/ 	.word	0x00000000
        /*0050*/ 	.short	0x0005
        /*0052*/ 	.short	0x0024
        /*0054*/ 	.byte	0x00, 0xf0, 0x11, 0x00


	//----- nvinfo : EIATTR_KPARAM_INFO
	.align		4
.L_20:
        /*0058*/ 	.byte	0x04, 0x17
        /*005a*/ 	.short	(.L_22 - .L_21)
.L_21:
        /*005c*/ 	.word	0x00000000
        /*0060*/ 	.short	0x0004
        /*0062*/ 	.short	0x0020
        /*0064*/ 	.byte	0x00, 0xf0, 0x11, 0x00


	//----- nvinfo : EIATTR_KPARAM_INFO
	.align		4
.L_22:
        /*0068*/ 	.byte	0x04, 0x17
        /*006a*/ 	.short	(.L_24 - .L_23)
.L_23:
        /*006c*/ 	.word	0x00000000
        /*0070*/ 	.short	0x0003
        /*0072*/ 	.short	0x0018
        /*0074*/ 	.byte	0x00, 0xf5, 0x21, 0x00


	//----- nvinfo : EIATTR_KPARAM_INFO
	.align		4
.L_24:
        /*0078*/ 	.byte	0x04, 0x17
        /*007a*/ 	.short	(.L_26 - .L_25)
.L_25:
        /*007c*/ 	.word	0x00000000
        /*0080*/ 	.short	0x0002
        /*0082*/ 	.short	0x0010
        /*0084*/ 	.byte	0x00, 0xf5, 0x21, 0x00


	//----- nvinfo : EIATTR_KPARAM_INFO
	.align		4
.L_26:
        /*0088*/ 	.byte	0x04, 0x17
        /*008a*/ 	.short	(.L_28 - .L_27)
.L_27:
        /*008c*/ 	.word	0x00000000
        /*0090*/ 	.short	0x0001
        /*0092*/ 	.short	0x0008
        /*0094*/ 	.byte	0x00, 0xf5, 0x21, 0x00


	//----- nvinfo : EIATTR_KPARAM_INFO
	.align		4
.L_28:
        /*0098*/ 	.byte	0x04, 0x17
        /*009a*/ 	.short	(.L_30 - .L_29)
.L_29:
        /*009c*/ 	.word	0x00000000
        /*00a0*/ 	.short	0x0000
        /*00a2*/ 	.short	0x0000
        /*00a4*/ 	.byte	0x00, 0xf5, 0x21, 0x00


	//----- nvinfo : EIATTR_SPARSE_MMA_MASK
	.align		4
.L_30:
        /*00a8*/ 	.byte	0x03, 0x50
        /*00aa*/ 	.short	0x0000


	//----- nvinfo : EIATTR_MAXREG_COUNT
	.align		4
        /*00ac*/ 	.byte	0x03, 0x1b
        /*00ae*/ 	.short	0x00ff


	//----- nvinfo : EIATTR_MERCURY_ISA_VERSION
	.align		4
        /*00b0*/ 	.byte	0x03, 0x5f
        /*00b2*/ 	.short	0x0101


	//----- nvinfo : EIATTR_VRC_CTA_INIT_COUNT
	.align		4
        /*00b4*/ 	.byte	0x02, 0x4a
	.zero		1
	.zero		1


	//----- nvinfo : EIATTR_EXIT_INSTR_OFFSETS
	.align		4
        /*00b8*/ 	.byte	0x04, 0x1c
        /*00ba*/ 	.short	(.L_32 - .L_31)


	//   ....[0]....
.L_31:
        /*00bc*/ 	.word	0x00000120


	//   ....[1]....
        /*00c0*/ 	.word	0x00000920


	//   ....[2]....
        /*00c4*/ 	.word	0x00000980


	//   ....[3]....
        /*00c8*/ 	.word	0x00006c30


	//   ....[4]....
        /*00cc*/ 	.word	0x00006cd0


	//   ....[5]....
        /*00d0*/ 	.word	0x00006f70


	//----- nvinfo : EIATTR_CRS_STACK_SIZE
	.align		4
.L_32:
        /*00d4*/ 	.byte	0x04, 0x1e
        /*00d6*/ 	.short	(.L_34 - .L_33)
.L_33:
        /*00d8*/ 	.word	0x00000000


	//----- nvinfo : EIATTR_CBANK_PARAM_SIZE
	.align		4
.L_34:
        /*00dc*/ 	.byte	0x03, 0x19
        /*00de*/ 	.short	0x0035


	//----- nvinfo : EIATTR_PARAM_CBANK
	.align		4
        /*00e0*/ 	.byte	0x04, 0x0a
        /*00e2*/ 	.short	(.L_36 - .L_35)
	.align		4
.L_35:
        /*00e4*/ 	.word	index@(.nv.constant0._Z17mdp_square_kernelPfS_S_S_fffffb)
        /*00e8*/ 	.short	0x0380
        /*00ea*/ 	.short	0x0035


	//----- nvinfo : EIATTR_SW_WAR
	.align		4
.L_36:
        /*00ec*/ 	.byte	0x04, 0x36
        /*00ee*/ 	.short	(.L_38 - .L_37)
.L_37:
        /*00f0*/ 	.word	0x00000008
.L_38:


//--------------------- .nv.callgraph             --------------------------
	.section	.nv.callgraph,"",@"SHT_CUDA_CALLGRAPH"
	.align	4
	.sectionentsize	8
	.align		4
        /*0000*/ 	.word	0x00000000
	.align		4
        /*0004*/ 	.word	0xffffffff
	.align		4
        /*0008*/ 	.word	0x00000000
	.align		4
        /*000c*/ 	.word	0xfffffffe
	.align		4
        /*0010*/ 	.word	0x00000000
	.align		4
        /*0014*/ 	.word	0xfffffffd
	.align		4
        /*0018*/ 	.word	0x00000000
	.align		4
        /*001c*/ 	.word	0xfffffffc


//--------------------- .nv.constant4             --------------------------
	.section	.nv.constant4,"a",@progbits
	.align	8
	.align		8
.nv.constant4:
        /*0000*/ 	.dword	__cudart_i2opi_f


//--------------------- .text._Z17mdp_square_kernelPfS_S_S_fffffb --------------------------
	.section	.text._Z17mdp_square_kernelPfS_S_S_fffffb,"ax",@progbits
	.align	128
        .global         _Z17mdp_square_kernelPfS_S_S_fffffb
        .type           _Z17mdp_square_kernelPfS_S_S_fffffb,@function
        .size           _Z17mdp_square_kernelPfS_S_S_fffffb,(.L_x_133 - _Z17mdp_square_kernelPfS_S_S_fffffb)
        .other          _Z17mdp_square_kernelPfS_S_S_fffffb,@"STO_CUDA_ENTRY STV_DEFAULT"
_Z17mdp_square_kernelPfS_S_S_fffffb:
.text._Z17mdp_square_kernelPfS_S_S_fffffb:
[----:B------:R-:W0:Y:S01]  /*0000*/  LDC R1, c[0x0][0x37c] ;  /* 0x0000df00ff017b82 */ /* 0x000e220000000800 */
[----:B------:R-:W1:Y:S01]  /*0010*/  S2R R5, SR_TID.Y ;  /* 0x0000000000057919 */ /* 0x000e620000002200 */
[----:B------:R-:W2:Y:S06]  /*0020*/  LDCU UR5, c[0x0][0x360] ;  /* 0x00006c00ff0577ac */ /* 0x000eac0008000800 */
[----:B------:R-:W1:Y:S01]  /*0030*/  S2UR UR6, SR_CTAID.Y ;  /* 0x00000000000679c3 */ /* 0x000e620000002600 */
[----:B0-----:R-:W-:Y:S01]  /*0040*/  VIADD R1, R1, 0xffffffc8 ;  /* 0xffffffc801017836 */ /* 0x001fe20000000000 */
[----:B------:R-:W2:Y:S06]  /*0050*/  S2R R3, SR_TID.X ;  /* 0x0000000000037919 */ /* 0x000eac0000002100 */
[----:B------:R-:W1:Y:S08]  /*0060*/  LDC R0, c[0x0][0x364] ;  /* 0x0000d900ff007b82 */ /* 0x000e700000000800 */
[----:B------:R-:W0:Y:S08]  /*0070*/  S2UR UR4, SR_CTAID.X ;  /* 0x00000000000479c3 */ /* 0x000e300000002500 */
[----:B------:R-:W0:Y:S08]  /*0080*/  LDC R7, c[0x0][0x370] ;  /* 0x0000dc00ff077b82 */ /* 0x000e300000000800 */
[----:B------:R-:W3:Y:S01]  /*0090*/  LDC.64 R18, c[0x0][0x380] ;  /* 0x0000e000ff127b82 */ /* 0x000ee20000000a00 */
[----:B-1----:R-:W-:Y:S01]  /*00a0*/  IMAD R0, R0, UR6, R5 ;  /* 0x0000000600007c24 */ /* 0x002fe2000f8e0205 */
[----:B------:R-:W1:Y:S03]  /*00b0*/  LDCU.64 UR6, c[0x0][0x358] ;  /* 0x00006b00ff0677ac */ /* 0x000e660008000a00 */
[----:B0-----:R-:W-:-:S04]  /*00c0*/  IMAD R0, R0, R7, UR4 ;  /* 0x0000000400007e24 */ /* 0x001fc8000f8e0207 */
[----:B--2---:R-:W-:-:S04]  /*00d0*/  IMAD R0, R0, UR5, R3 ;  /* 0x0000000500007c24 */ /* 0x004fc8000f8e0203 */
[----:B------:R-:W-:-:S04]  /*00e0*/  IMAD.SHL.U32 R3, R0, 0x4, RZ ;  /* 0x0000000400037824 */ /* 0x000fc800078e00ff */
[----:B---3--:R-:W-:-:S05]  /*00f0*/  IMAD.WIDE.U32 R18, R3, 0x4, R18 ;  /* 0x0000000403127825 */ /* 0x008fca00078e0012 */
[----:B-1----:R-:W2:Y:S02]  /*0100*/  LDG.E R22, desc[UR6][R18.64+0x4] ;  /* 0x0000040612167981 */ /* 0x002ea4000c1e1900 */
[----:B--2---:R-:W-:-:S13]  /*0110*/  FSETP.GT.AND P0, PT, R22, -2, PT ;  /* 0xc00000001600780b */ /* 0x004fda0003f04000 */
[----:B------:R-:W-:Y:S05]  /*0120*/  @!P0 EXIT ;  /* 0x000000000000894d */ /* 0x000fea0003800000 */
[----:B------:R-:W0:Y:S08]  /*0130*/  LDC.64 R20, c[0x0][0x388] ;  /* 0x0000e200ff147b82 */ /* 0x000e300000000a00 */
[----:B------:R-:W1:Y:S08]  /*0140*/  LDC.64 R12, c[0x0][0x3a8] ;  /* 0x0000ea00ff0c7b82 */ /* 0x000e700000000a00 */
[----:B------:R-:W2:Y:S01]  /*0150*/  LDC.64 R10, c[0x0][0x3a0] ;  /* 0x0000e800ff0a7b82 */ /* 0x000ea20000000a00 */
[----:B0-----:R-:W-:-:S05]  /*0160*/  IMAD.WIDE.U32 R20, R3, 0x4, R20 ;  /* 0x0000000403147825 */ /* 0x001fca00078e0014 */
[----:B------:R-:W3:Y:S04]  /*0170*/  LDG.E R0, desc[UR6][R20.64] ;  /* 0x0000000614007981 */ /* 0x000ee8000c1e1900 */
[----:B------:R-:W4:Y:S04]  /*0180*/  LDG.E R9, desc[UR6][R20.64+0x8] ;  /* 0x0000080614097981 */ /* 0x000f28000c1e1900 */
[----:B------:R0:W5:Y:S01]  /*0190*/  LDG.E R5, desc[UR6][R20.64+0x4] ;  /* 0x0000040614057981 */ /* 0x000162000c1e1900 */
[----:B-1----:R-:W1:Y:S01]  /*01a0*/  MUFU.RCP R3, R12 ;  /* 0x0000000c00037308 */ /* 0x002e620000001000 */
[----:B------:R-:W-:Y:S01]  /*01b0*/  BSSY.RECONVERGENT B0, `(.L_x_0) ;  /* 0x0000012000007945 */ /* 0x000fe20003800200 */
[-C--:B--2---:R-:W-:Y:S01]  /*01c0*/  FMUL R23, R10, R12.reuse ;  /* 0x0000000c0a177220 */ /* 0x084fe20000400000 */
[----:B-1----:R-:W-:-:S04]  /*01d0*/  FFMA R2, R3, -R12, 1 ;  /* 0x3f80000003027423 */ /* 0x002fc8000000080c */
[----:B------:R-:W-:Y:S01]  /*01e0*/  FFMA R4, R3, R2, R3 ;  /* 0x0000000203047223 */ /* 0x000fe20000000003 */
[----:B------:R-:W-:Y:S01]  /*01f0*/  FMUL R2, R11, R13 ;  /* 0x0000000d0b027220 */ /* 0x000fe20000400000 */
[----:B---3--:R-:W-:-:S04]  /*0200*/  FFMA R3, R23, 0.5, R0 ;  /* 0x3f00000017037823 */ /* 0x008fc80000000000 */
[----:B------:R-:W1:Y:S01]  /*0210*/  FCHK P0, R3, R12 ;  /* 0x0000000c03007302 */ /* 0x000e620000000000 */
[----:B------:R-:W-:Y:S01]  /*0220*/  FFMA R7, R3, R4, RZ ;  /* 0x0000000403077223 */ /* 0x000fe200000000ff */
[----:B----4-:R-:W-:-:S03]  /*0230*/  FFMA R9, R2, 0.5, R9 ;  /* 0x3f00000002097823 */ /* 0x010fc60000000009 */
[----:B------:R-:W-:-:S04]  /*0240*/  FFMA R0, R7, -R12, R3 ;  /* 0x8000000c07007223 */ /* 0x000fc80000000003 */
[----:B------:R-:W-:Y:S01]  /*0250*/  FFMA R15, R4, R0, R7 ;  /* 0x00000000040f7223 */ /* 0x000fe20000000007 */
[----:B01----:R-:W-:Y:S06]  /*0260*/  @!P0 BRA `(.L_x_1) ;  /* 0x0000000000188947 */ /* 0x003fec0003800000 */
[----:B------:R-:W0:Y:S01]  /*0270*/  LDCU UR4, c[0x0][0x3a8] ;  /* 0x00007500ff0477ac */ /* 0x000e220008000800 */
[----:B------:R-:W-:Y:S01]  /*0280*/  IMAD.MOV.U32 R0, RZ, RZ, R3 ;  /* 0x000000ffff007224 */ /* 0x000fe200078e0003 */
[----:B------:R-:W-:Y:S02]  /*0290*/  MOV R4, 0x2c0 ;  /* 0x000002c000047802 */ /* 0x000fe40000000f00 */
[----:B0-----:R-:W-:-:S07]  /*02a0*/  MOV R13, UR4 ;  /* 0x00000004000d7c02 */ /* 0x001fce0008000f00 */
[----:B-----5:R-:W-:Y:S05]  /*02b0*/  CALL.REL.NOINC `($__internal_0_$__cuda_sm3x_div_rn_noftz_f32_slowpath) ;  /* 0x0000006c00307944 */ /* 0x020fea0003c00000 */
[----:B------:R-:W-:-:S07]  /*02c0*/  IMAD.MOV.U32 R15, RZ, RZ, R0 ;  /* 0x000000ffff0f7224 */ /* 0x000fce00078e0000 */
.L_x_1:
[----:B------:R-:W-:Y:S05]  /*02d0*/  BSYNC.RECONVERGENT B0 ;  /* 0x0000000000007941 */ /* 0x000fea0003800200 */
.L_x_0:
[----:B------:R-:W0:Y:S01]  /*02e0*/  LDC R6, c[0x0][0x3ac] ;  /* 0x0000eb00ff067b82 */ /* 0x000e220000000800 */
[----:B------:R-:W-:Y:S01]  /*02f0*/  FRND.TRUNC R15, R15 ;  /* 0x0000000f000f7307 */ /* 0x000fe2000020d000 */
[----:B------:R-:W-:Y:S07]  /*0300*/  BSSY.RECONVERGENT B0, `(.L_x_2) ;  /* 0x000000f000007945 */ /* 0x000fee0003800200 */
[----:B0-----:R-:W0:Y:S08]  /*0310*/  MUFU.RCP R0, R6 ;  /* 0x0000000600007308 */ /* 0x001e300000001000 */
[----:B------:R-:W1:Y:S01]  /*0320*/  FCHK P0, R9, R6 ;  /* 0x0000000609007302 */ /* 0x000e620000000000 */
[----:B0-----:R-:W-:-:S04]  /*0330*/  FFMA R7, R0, -R6, 1 ;  /* 0x3f80000000077423 */ /* 0x001fc80000000806 */
[----:B------:R-:W-:-:S04]  /*0340*/  FFMA R0, R0, R7, R0 ;  /* 0x0000000700007223 */ /* 0x000fc80000000000 */
[----:B------:R-:W-:-:S04]  /*0350*/  FFMA R4, R9, R0, RZ ;  /* 0x0000000009047223 */ /* 0x000fc800000000ff */
[----:B------:R-:W-:-:S04]  /*0360*/  FFMA R7, R4, -R6, R9 ;  /* 0x8000000604077223 */ /* 0x000fc80000000009 */
[----:B------:R-:W-:Y:S01]  /*0370*/  FFMA R4, R0, R7, R4 ;  /* 0x0000000700047223 */ /* 0x000fe20000000004 */
[----:B-1----:R-:W-:Y:S06]  /*0380*/  @!P0 BRA `(.L_x_3) ;  /* 0x0000000000188947 */ /* 0x002fec0003800000 */
[----:B------:R-:W0:Y:S01]  /*0390*/  LDCU UR4, c[0x0][0x3ac] ;  /* 0x00007580ff0477ac */ /* 0x000e220008000800 */
[----:B------:R-:W-:Y:S01]  /*03a0*/  IMAD.MOV.U32 R0, RZ, RZ, R9 ;  /* 0x000000ffff007224 */ /* 0x000fe200078e0009 */
[----:B------:R-:W-:Y:S01]  /*03b0*/  MOV R4, 0x3e0 ;  /* 0x000003e000047802 */ /* 0x000fe20000000f00 */
[----:B0-----:R-:W-:-:S07]  /*03c0*/  IMAD.U32 R13, RZ, RZ, UR4 ;  /* 0x00000004ff0d7e24 */ /* 0x001fce000f8e00ff */
[----:B-----5:R-:W-:Y:S05]  /*03d0*/  CALL.REL.NOINC `($__internal_0_$__cuda_sm3x_div_rn_noftz_f32_slowpath) ;  /* 0x0000006800e87944 */ /* 0x020fea0003c00000 */
[----:B------:R-:W-:-:S07]  /*03e0*/  MOV R4, R0 ;  /* 0x0000000000047202 */ /* 0x000fce0000000f00 */
.L_x_3:
[----:B------:R-:W-:Y:S05]  /*03f0*/  BSYNC.RECONVERGENT B0 ;  /* 0x0000000000007941 */ /* 0x000fea0003800200 */
.L_x_2:
[----:B------:R-:W2:Y:S01]  /*0400*/  LDG.E R6, desc[UR6][R18.64] ;  /* 0x0000000612067981 */ /* 0x000ea2000c1e1900 */
[----:B------:R-:W0:Y:S03]  /*0410*/  LDC.64 R10, c[0x0][0x3a8] ;  /* 0x0000ea00ff0a7b82 */ /* 0x000e260000000a00 */
[----:B------:R-:W3:Y:S01]  /*0420*/  LDG.E R7, desc[UR6][R18.64+0x8] ;  /* 0x0000080612077981 */ /* 0x000ee2000c1e1900 */
[----:B------:R-:W1:Y:S01]  /*0430*/  FRND.TRUNC R4, R4 ;  /* 0x0000000400047307 */ /* 0x000e62000020d000 */
[----:B------:R-:W-:Y:S07]  /*0440*/  BSSY.RECONVERGENT B0, `(.L_x_4) ;  /* 0x0000017000007945 */ /* 0x000fee0003800200 */
[----:B0-----:R-:W0:Y:S01]  /*0450*/  MUFU.RCP R13, R10 ;  /* 0x0000000a000d7308 */ /* 0x001e220000001000 */
[----:B-1----:R-:W-:Y:S01]  /*0460*/  FMUL R12, R4, R11 ;  /* 0x0000000b040c7220 */ /* 0x002fe20000400000 */
[----:B------:R-:W-:-:S03]  /*0470*/  FMUL R15, R15, R10 ;  /* 0x0000000a0f0f7220 */ /* 0x000fc60000400000 */
[----:B------:R-:W-:Y:S01]  /*0480*/  FFMA R12, R11, 0.5, R12 ;  /* 0x3f0000000b0c7823 */ /* 0x000fe2000000000c */
[----:B------:R-:W-:-:S03]  /*0490*/  FFMA R8, R10, 0.5, R15 ;  /* 0x3f0000000a087823 */ /* 0x000fc6000000000f */
[----:B------:R-:W-:Y:S01]  /*04a0*/  FADD R9, R9, -R12 ;  /* 0x8000000c09097221 */ /* 0x000fe20000000000 */
[----:B------:R-:W-:Y:S01]  /*04b0*/  FADD R8, R3, -R8 ;  /* 0x8000000803087221 */ /* 0x000fe20000000000 */
[----:B0-----:R-:W-:-:S04]  /*04c0*/  FFMA R0, R13, -R10, 1 ;  /* 0x3f8000000d007423 */ /* 0x001fc8000000080a */
[----:B------:R-:W-:Y:S01]  /*04d0*/  FFMA R0, R13, R0, R13 ;  /* 0x000000000d007223 */ /* 0x000fe2000000000d */
[----:B--2---:R-:W-:-:S04]  /*04e0*/  FFMA R23, R23, 0.5, R6 ;  /* 0x3f00000017177823 */ /* 0x004fc80000000006 */
[----:B------:R-:W0:Y:S01]  /*04f0*/  FCHK P0, R23, R10 ;  /* 0x0000000a17007302 */ /* 0x000e220000000000 */
[----:B------:R-:W-:Y:S01]  /*0500*/  FFMA R13, R0, R23, RZ ;  /* 0x00000017000d7223 */ /* 0x000fe200000000ff */
[----:B---3--:R-:W-:-:S03]  /*0510*/  FFMA R27, R2, 0.5, R7 ;  /* 0x3f000000021b7823 */ /* 0x008fc60000000007 */
[----:B------:R-:W-:-:S04]  /*0520*/  FFMA R11, R13, -R10, R23 ;  /* 0x8000000a0d0b7223 */ /* 0x000fc80000000017 */
[----:B------:R-:W-:Y:S01]  /*0530*/  FFMA R11, R0, R11, R13 ;  /* 0x0000000b000b7223 */ /* 0x000fe2000000000d */
[----:B0-----:R-:W-:Y:S06]  /*0540*/  @!P0 BRA `(.L_x_5) ;  /* 0x0000000000188947 */ /* 0x001fec0003800000 */
[----:B------:R-:W0:Y:S01]  /*0550*/  LDCU UR4, c[0x0][0x3a8] ;  /* 0x00007500ff0477ac */ /* 0x000e220008000800 */
[----:B------:R-:W-:Y:S01]  /*0560*/  IMAD.MOV.U32 R0, RZ, RZ, R23 ;  /* 0x000000ffff007224 */ /* 0x000fe200078e0017 */
[----:B------:R-:W-:Y:S01]  /*0570*/  MOV R4, 0x5a0 ;  /* 0x000005a000047802 */ /* 0x000fe20000000f00 */
[----:B0-----:R-:W-:-:S07]  /*0580*/  IMAD.U32 R13, RZ, RZ, UR4 ;  /* 0x00000004ff0d7e24 */ /* 0x001fce000f8e00ff */
[----:B-----5:R-:W-:Y:S05]  /*0590*/  CALL.REL.NOINC `($__internal_0_$__cuda_sm3x_div_rn_noftz_f32_slowpath) ;  /* 0x0000006800787944 */ /* 0x020fea0003c00000 */
[----:B------:R-:W-:-:S07]  /*05a0*/  IMAD.MOV.U32 R11, RZ, RZ, R0 ;  /* 0x000000ffff0b7224 */ /* 0x000fce00078e0000 */
.L_x_5:
[----:B------:R-:W-:Y:S05]  /*05b0*/  BSYNC.RECONVERGENT B0 ;  /* 0x0000000000007941 */ /* 0x000fea0003800200 */
.L_x_4:
[----:B------:R-:W0:Y:S01]  /*05c0*/  LDC R4, c[0x0][0x3ac] ;  /* 0x0000eb00ff047b82 */ /* 0x000e220000000800 */
[----:B------:R-:W-:Y:S01]  /*05d0*/  FRND.TRUNC R11, R11 ;  /* 0x0000000b000b7307 */ /* 0x000fe2000020d000 */
[----:B------:R-:W-:Y:S06]  /*05e0*/  BSSY.RECONVERGENT B0, `(.L_x_6) ;  /* 0x0000012000007945 */ /* 0x000fec0003800200 */
[----:B------:R-:W1:Y:S01]  /*05f0*/  LDC.64 R24, c[0x0][0x3a0] ;  /* 0x0000e800ff187b82 */ /* 0x000e620000000a00 */
[----:B0-----:R-:W0:Y:S01]  /*0600*/  MUFU.RCP R3, R4 ;  /* 0x0000000400037308 */ /* 0x001e220000001000 */
[----:B-1----:R-:W-:-:S07]  /*0610*/  FMUL R25, R24, R25 ;  /* 0x0000001918197220 */ /* 0x002fce0000400000 */
[----:B------:R-:W1:Y:S01]  /*0620*/  FCHK P0, R27, R4 ;  /* 0x000000041b007302 */ /* 0x000e620000000000 */
[----:B0-----:R-:W-:-:S07]  /*0630*/  FFMA R0, R3, -R4, 1 ;  /* 0x3f80000003007423 */ /* 0x001fce0000000804 */
[----:B------:R-:W0:Y:S01]  /*0640*/  F2I.U32.TRUNC.NTZ R25, R25 ;  /* 0x0000001900197305 */ /* 0x000e22000020f000 */
[----:B------:R-:W-:-:S04]  /*0650*/  FFMA R0, R3, R0, R3 ;  /* 0x0000000003007223 */ /* 0x000fc80000000003 */
[----:B------:R-:W-:-:S04]  /*0660*/  FFMA R2, R0, R27, RZ ;  /* 0x0000001b00027223 */ /* 0x000fc800000000ff */
[----:B------:R-:W-:-:S04]  /*0670*/  FFMA R3, R2, -R4, R27 ;  /* 0x8000000402037223 */ /* 0x000fc8000000001b */
[----:B------:R-:W-:Y:S01]  /*0680*/  FFMA R12, R0, R3, R2 ;  /* 0x00000003000c7223 */ /* 0x000fe20000000002 */
[----:B-1----:R-:W-:Y:S06]  /*0690*/  @!P0 BRA `(.L_x_7) ;  /* 0x0000000000188947 */ /* 0x002fec0003800000 */
[----:B------:R-:W1:Y:S01]  /*06a0*/  LDCU UR4, c[0x0][0x3ac] ;  /* 0x00007580ff0477ac */ /* 0x000e620008000800 */
[----:B------:R-:W-:Y:S02]  /*06b0*/  MOV R0, R27 ;  /* 0x0000001b00007202 */ /* 0x000fe40000000f00 */
[----:B------:R-:W-:Y:S01]  /*06c0*/  MOV R4, 0x6f0 ;  /* 0x000006f000047802 */ /* 0x000fe20000000f00 */
[----:B-1----:R-:W-:-:S07]  /*06d0*/  IMAD.U32 R13, RZ, RZ, UR4 ;  /* 0x00000004ff0d7e24 */ /* 0x002fce000f8e00ff */
[----:B0----5:R-:W-:Y:S05]  /*06e0*/  CALL.REL.NOINC `($__internal_0_$__cuda_sm3x_div_rn_noftz_f32_slowpath) ;  /* 0x0000006800247944 */ /* 0x021fea0003c00000 */
[----:B------:R-:W-:-:S07]  /*06f0*/  IMAD.MOV.U32 R12, RZ, RZ, R0 ;  /* 0x000000ffff0c7224 */ /* 0x000fce00078e0000 */
.L_x_7:
[----:B------:R-:W-:Y:S05]  /*0700*/  BSYNC.RECONVERGENT B0 ;  /* 0x0000000000007941 */ /* 0x000fea0003800200 */
.L_x_6:
[----:B------:R-:W1:Y:S01]  /*0710*/  LDC.64 R2, c[0x0][0x3a8] ;  /* 0x0000ea00ff027b82 */ /* 0x000e620000000a00 */
[----:B------:R-:W2:Y:S01]  /*0720*/  LDCU UR4, c[0x0][0x3a0] ;  /* 0x00007400ff0477ac */ /* 0x000ea20008000800 */
[----:B------:R-:W3:Y:S01]  /*0730*/  FRND.TRUNC R12, R12 ;  /* 0x0000000c000c7307 */ /* 0x000ee2000020d000 */
[----:B------:R4:W5:Y:S01]  /*0740*/  LDG.E R10, desc[UR6][R20.64+0xc] ;  /* 0x00000c06140a7981 */ /* 0x000962000c1e1900 */
[----:B------:R-:W-:-:S06]  /*0750*/  FSETP.GT.AND P1, PT, R22, -1, PT ;  /* 0xbf8000001600780b */ /* 0x000fcc0003f24000 */
[----:B------:R-:W0:Y:S01]  /*0760*/  F2I.U32.TRUNC.NTZ R24, R22 ;  /* 0x0000001600187305 */ /* 0x000e22000020f000 */
[----:B--2---:R-:W-:-:S04]  /*0770*/  IMAD.U32 R4, RZ, RZ, UR4 ;  /* 0x00000004ff047e24 */ /* 0x004fc8000f8e00ff */
[C---:B---3--:R-:W-:Y:S01]  /*0780*/  FFMA R15, R12.reuse, R4, R11 ;  /* 0x000000040c0f7223 */ /* 0x048fe2000000000b */
[----:B-1----:R-:W-:Y:S01]  /*0790*/  FMUL R14, R12, R3 ;  /* 0x000000030c0e7220 */ /* 0x002fe20000400000 */
[----:B------:R-:W-:Y:S01]  /*07a0*/  FMUL R13, R11, R2 ;  /* 0x000000020b0d7220 */ /* 0x000fe20000400000 */
[----:B0-----:R-:W-:Y:S01]  /*07b0*/  SEL R22, R24, R25, P1 ;  /* 0x0000001918167207 */ /* 0x001fe20000800000 */
[----:B----4-:R-:W0:Y:S01]  /*07c0*/  F2I.U32.TRUNC.NTZ R21, R15 ;  /* 0x0000000f00157305 */ /* 0x010e22000020f000 */
[----:B------:R-:W-:Y:S01]  /*07d0*/  FFMA R16, R3, 0.5, R14 ;  /* 0x3f00000003107823 */ /* 0x000fe2000000000e */
[----:B------:R-:W-:-:S03]  /*07e0*/  FFMA R17, R2, 0.5, R13 ;  /* 0x3f00000002117823 */ /* 0x000fc6000000000d */
[----:B------:R-:W-:Y:S01]  /*07f0*/  FADD R0, R27, -R16 ;  /* 0x800000101b007221 */ /* 0x000fe20000000000 */
[----:B------:R-:W-:-:S03]  /*0800*/  FADD R23, R23, -R17 ;  /* 0x8000001117177221 */ /* 0x000fc60000000000 */
[----:B------:R-:W-:Y:S01]  /*0810*/  FADD R0, -R9, R0 ;  /* 0x0000000009007221 */ /* 0x000fe20000000100 */
[----:B------:R-:W-:-:S04]  /*0820*/  FADD R23, -R8, R23 ;  /* 0x0000001708177221 */ /* 0x000fc80000000100 */
[----:B------:R-:W-:-:S04]  /*0830*/  FSETP.GEU.AND P0, PT, |R0|, 2, PT ;  /* 0x400000000000780b */ /* 0x000fc80003f0e200 */
[----:B------:R-:W-:-:S04]  /*0840*/  FSETP.GEU.OR P0, PT, |R23|, 2, P0 ;  /* 0x400000001700780b */ /* 0x000fc8000070e600 */
[----:B0-----:R-:W-:-:S13]  /*0850*/  ISETP.EQ.OR P0, PT, R21, R22, P0 ;  /* 0x000000161500720c */ /* 0x001fda0000702670 */
[----:B------:R-:W-:Y:S05]  /*0860*/  @P0 BRA `(.L_x_8) ;  /* 0x00000064001c0947 */ /* 0x000fea0003800000 */
[----:B------:R-:W0:Y:S02]  /*0870*/  LDC.64 R2, c[0x0][0x390] ;  /* 0x0000e400ff027b82 */ /* 0x000e240000000a00 */
[----:B0-----:R-:W-:-:S05]  /*0880*/  IMAD.WIDE.U32 R2, R21, 0x4, R2 ;  /* 0x0000000415027825 */ /* 0x001fca00078e0002 */
[----:B------:R-:W2:Y:S02]  /*0890*/  LDG.E R23, desc[UR6][R2.64] ;  /* 0x0000000602177981 */ /* 0x000ea4000c1e1900 */
[----:B--2---:R-:W-:-:S13]  /*08a0*/  FSETP.NEU.AND P0, PT, R23, 9, PT ;  /* 0x411000001700780b */ /* 0x004fda0003f0d000 */
[----:B------:R-:W-:Y:S05]  /*08b0*/  @P0 BRA `(.L_x_9) ;  /* 0x0000000000340947 */ /* 0x000fea0003800000 */
[----:B------:R-:W-:Y:S01]  /*08c0*/  ISETP.GE.U32.AND P0, PT, R22, R25, PT ;  /* 0x000000191600720c */ /* 0x000fe20003f06070 */
[----:B-----5:R-:W-:Y:S02]  /*08d0*/  HFMA2 R5, -RZ, RZ, -2, 0 ;  /* 0xc0000000ff057431 */ /* 0x020fe400000001ff */
[----:B------:R-:W-:-:S05]  /*08e0*/  IMAD.MOV.U32 R3, RZ, RZ, 0x49742400 ;  /* 0x49742400ff037424 */ /* 0x000fca00078e00ff */
[----:B------:R0:W-:Y:S04]  /*08f0*/  STG.E desc[UR6][R18.64], R3 ;  /* 0x0000000312007986 */ /* 0x0001e8000c101906 */
[----:B------:R0:W-:Y:S04]  /*0900*/  STG.E desc[UR6][R18.64+0x4], R5 ;  /* 0x0000040512007986 */ /* 0x0001e8000c101906 */
[----:B------:R0:W-:Y:S01]  /*0910*/  STG.E desc[UR6][R18.64+0x8], R3 ;  /* 0x0000080312007986 */ /* 0x0001e2000c101906 */
[----:B------:R-:W-:Y:S05]  /*0920*/  @P0 EXIT ;  /* 0x000000000000094d */ /* 0x000fea0003800000 */
[----:B0-----:R-:W0:Y:S02]  /*0930*/  LDC.64 R2, c[0x0][0x398] ;  /* 0x0000e600ff027b82 */ /* 0x001e240000000a00 */
[----:B0-----:R-:W-:-:S05]  /*0940*/  IMAD.WIDE.U32 R22, R22, 0x4, R2 ;  /* 0x0000000416167825 */ /* 0x001fca00078e0002 */
[----:B------:R-:W2:Y:S02]  /*0950*/  LDG.E R0, desc[UR6][R22.64] ;  /* 0x0000000616007981 */ /* 0x000ea4000c1e1900 */
[----:B--2---:R-:W-:-:S05]  /*0960*/  FADD R3, R0, -1 ;  /* 0xbf80000000037421 */ /* 0x004fca0000000000 */
[----:B------:R-:W-:Y:S01]  /*0970*/  STG.E desc[UR6][R22.64], R3 ;  /* 0x0000000316007986 */ /* 0x000fe2000c101906 */
[----:B------:R-:W-:Y:S05]  /*0980*/  EXIT ;  /* 0x000000000000794d */ /* 0x000fea0003800000 */
.L_x_9:
[----:B------:R-:W-:Y:S01]  /*0990*/  IMAD.MOV.U32 R0, RZ, RZ, 0x42340000 ;  /* 0x42340000ff007424 */ /* 0x000fe200078e00ff */
[----:B------:R-:W-:Y:S03]  /*09a0*/  BSSY.RECONVERGENT B0, `(.L_x_10) ;  /* 0x0000044000007945 */ /* 0x000fe60003800200 */
[----:B------:R-:W-:-:S04]  /*09b0*/  FFMA R0, R23, -R0, 225 ;  /* 0x4361000017007423 */ /* 0x000fc80000000800 */
[----:B------:R-:W-:-:S04]  /*09c0*/  FMUL R0, R0, 0.017453292384743690491 ;  /* 0x3c8efa3500007820 */ /* 0x000fc80000400000 */
[C---:B------:R-:W-:Y:S01]  /*09d0*/  FMUL R2, R0.reuse, 0.63661974668502807617 ;  /* 0x3f22f98300027820 */ /* 0x040fe20000400000 */
[----:B------:R-:W-:-:S03]  /*09e0*/  FSETP.GE.AND P0, PT, |R0|, 105615, PT ;  /* 0x47ce47800000780b */ /* 0x000fc60003f06200 */
[----:B------:R-:W0:Y:S02]  /*09f0*/  F2I.NTZ R27, R2 ;  /* 0x00000002001b7305 */ /* 0x000e240000203100 */
[----:B0-----:R-:W-:Y:S01]  /*0a00*/  I2FP.F32.S32 R3, R27 ;  /* 0x0000001b00037245 */ /* 0x001fe20000201400 */
[----:B------:R-:W-:-:S04]  /*0a10*/  IMAD.MOV.U32 R25, RZ, RZ, R27 ;  /* 0x000000ffff197224 */ /* 0x000fc800078e001b */
[----:B------:R-:W-:-:S04]  /*0a20*/  FFMA R20, R3, -1.5707962512969970703, R0 ;  /* 0xbfc90fda03147823 */ /* 0x000fc80000000000 */
[----:B------:R-:W-:-:S04]  /*0a30*/  FFMA R20, R3, -7.5497894158615963534e-08, R20 ;  /* 0xb3a2216803147823 */ /* 0x000fc80000000014 */
[----:B------:R-:W-:-:S05]  /*0a40*/  FFMA R24, R3, -5.3903029534742383927e-15, R20 ;  /* 0xa7c234c503187823 */ /* 0x000fca0000000014 */
[----:B------:R-:W-:Y:S01]  /*0a50*/  MOV R3, R24 ;  /* 0x0000001800037202 */ /* 0x000fe20000000f00 */
[----:B------:R-:W-:Y:S06]  /*0a60*/  @!P0 BRA `(.L_x_11) ;  /* 0x0000000000dc8947 */ /* 0x000fec0003800000 */
[----:B------:R-:W-:-:S13]  /*0a70*/  FSETP.NEU.AND P0, PT, |R0|, +INF , PT ;  /* 0x7f8000000000780b */ /* 0x000fda0003f0d200 */
[----:B------:R-:W-:Y:S01]  /*0a80*/  @!P0 FMUL R3, RZ, R0 ;  /* 0x00000000ff038220 */ /* 0x000fe20000400000 */
[----:B------:R-:W-:Y:S01]  /*0a90*/  @!P0 IMAD.MOV.U32 R27, RZ, RZ, RZ ;  /* 0x000000ffff1b8224 */ /* 0x000fe200078e00ff */
[----:B------:R-:W-:Y:S06]  /*0aa0*/  @!P0 BRA `(.L_x_11) ;  /* 0x0000000000cc8947 */ /* 0x000fec0003800000 */
[----:B------:R-:W-:Y:S01]  /*0ab0*/  IMAD.SHL.U32 R2, R0, 0x100, RZ ;  /* 0x0000010000027824 */ /* 0x000fe200078e00ff */
[----:B------:R-:W-:Y:S01]  /*0ac0*/  MOV R26, R1 ;  /* 0x00000001001a7202 */ /* 0x000fe20000000f00 */
[----:B------:R-:W-:Y:S01]  /*0ad0*/  IMAD.MOV.U32 R28, RZ, RZ, RZ ;  /* 0x000000ffff1c7224 */ /* 0x000fe200078e00ff */
[----:B------:R-:W0:Y:S02]  /*0ae0*/  LDCU.64 UR8, c[0x4][URZ] ;  /* 0x01000000ff0877ac */ /* 0x000e240008000a00 */
[----:B------:R-:W-:Y:S01]  /*0af0*/  LOP3.LUT R29, R2, 0x80000000, RZ, 0xfc, !PT ;  /* 0x80000000021d7812 */ /* 0x000fe200078efcff */
[----:B------:R-:W-:Y:S01]  /*0b00*/  UMOV UR5, URZ ;  /* 0x000000ff00057c82 */ /* 0x000fe20008000000 */
[----:B------:R-:W-:-:S05]  /*0b10*/  UMOV UR4, URZ ;  /* 0x000000ff00047c82 */ /* 0x000fca0008000000 */
.L_x_12:
[----:B0-----:R-:W-:Y:S02]  /*0b20*/  IMAD.U32 R2, RZ, RZ, UR8 ;  /* 0x00000008ff027e24 */ /* 0x001fe4000f8e00ff */
[----:B------:R-:W-:-:S05]  /*0b30*/  IMAD.U32 R3, RZ, RZ, UR9 ;  /* 0x00000009ff037e24 */ /* 0x000fca000f8e00ff */
[----:B------:R-:W2:Y:S01]  /*0b40*/  LDG.E.CONSTANT R2, desc[UR6][R2.64] ;  /* 0x0000000602027981 */ /* 0x000ea2000c1e9900 */
[----:B------:R-:W-:Y:S02]  /*0b50*/  UIADD3 UR8, UP0, UPT, UR8, 0x4, URZ ;  /* 0x0000000408087890 */ /* 0x000fe4000ff1e0ff */
[----:B------:R-:W-:Y:S02]  /*0b60*/  UIADD3 UR4, UPT, UPT, UR4, 0x1, URZ ;  /* 0x0000000104047890 */ /* 0x000fe4000fffe0ff */
[----:B------:R-:W-:Y:S02]  /*0b70*/  UIADD3.X UR9, UPT, UPT, URZ, UR9, URZ, UP0, !UPT ;  /* 0x00000009ff097290 */ /* 0x000fe400087fe4ff */
[----:B------:R-:W-:Y:S01]  /*0b80*/  UISETP.NE.AND UP0, UPT, UR4, 0x6, UPT ;  /* 0x000000060400788c */ /* 0x000fe2000bf05270 */
[----:B--2---:R-:W-:-:S03]  /*0b90*/  IMAD.WIDE.U32 R20, R2, R29, RZ ;  /* 0x0000001d02147225 */ /* 0x004fc600078e00ff */
[----:B------:R-:W-:-:S04]  /*0ba0*/  IADD3 R27, P0, PT, R20, R28, RZ ;  /* 0x0000001c141b7210 */ /* 0x000fc80007f1e0ff */
[----:B------:R-:W-:Y:S01]  /*0bb0*/  IADD3.X R28, PT, PT, R21, UR5, RZ, P0, !PT ;  /* 0x00000005151c7c10 */ /* 0x000fe200087fe4ff */
[----:B------:R0:W-:Y:S02]  /*0bc0*/  STL [R26], R27 ;  /* 0x0000001b1a007387 */ /* 0x0001e40000100800 */
[----:B0-----:R-:W-:Y:S01]  /*0bd0*/  VIADD R26, R26, 0x4 ;  /* 0x000000041a1a7836 */ /* 0x001fe20000000000 */
[----:B------:R-:W-:Y:S06]  /*0be0*/  BRA.U UP0, `(.L_x_12) ;  /* 0xfffffffd00cc7547 */ /* 0x000fec000b83ffff */
[----:B------:R-:W-:Y:S01]  /*0bf0*/  SHF.R.U32.HI R20, RZ, 0x17, R0 ;  /* 0x00000017ff147819 */ /* 0x000fe20000011600 */
[----:B------:R0:W-:Y:S03]  /*0c00*/  STL [R1+0x18], R28 ;  /* 0x0000181c01007387 */ /* 0x0001e60000100800 */
[C---:B------:R-:W-:Y:S02]  /*0c10*/  LOP3.LUT R2, R20.reuse, 0xe0, RZ, 0xc0, !PT ;  /* 0x000000e014027812 */ /* 0x040fe400078ec0ff */
[----:B------:R-:W-:Y:S02]  /*0c20*/  LOP3.LUT P0, RZ, R20, 0x1f, RZ, 0xc0, !PT ;  /* 0x0000001f14ff7812 */ /* 0x000fe4000780c0ff */
[----:B------:R-:W-:-:S04]  /*0c30*/  IADD3 R2, PT, PT, R2, -0x80, RZ ;  /* 0xffffff8002027810 */ /* 0x000fc80007ffe0ff */
[----:B------:R-:W-:-:S05]  /*0c40*/  SHF.R.U32.HI R2, RZ, 0x5, R2 ;  /* 0x00000005ff027819 */ /* 0x000fca0000011602 */
[----:B------:R-:W-:-:S05]  /*0c50*/  IMAD R21, R2, -0x4, R1 ;  /* 0xfffffffc02157824 */ /* 0x000fca00078e0201 */
[----:B------:R-:W2:Y:S04]  /*0c60*/  LDL R26, [R21+0x18] ;  /* 0x00001800151a7983 */ /* 0x000ea80000100800 */
[----:B------:R-:W2:Y:S04]  /*0c70*/  LDL R3, [R21+0x14] ;  /* 0x0000140015037983 */ /* 0x000ea80000100800 */
[----:B------:R-:W3:Y:S01]  /*0c80*/  @P0 LDL R2, [R21+0x10] ;  /* 0x0000100015020983 */ /* 0x000ee20000100800 */
[----:B------:R-:W-:Y:S01]  /*0c90*/  LOP3.LUT R20, R20, 0x1f, RZ, 0xc0, !PT ;  /* 0x0000001f14147812 */ /* 0x000fe200078ec0ff */
[----:B------:R-:W-:Y:S01]  /*0ca0*/  UMOV UR4, 0x54442d19 ;  /* 0x54442d1900047882 */ /* 0x000fe20000000000 */
[----:B------:R-:W-:-:S02]  /*0cb0*/  UMOV UR5, 0x3bf921fb ;  /* 0x3bf921fb00057882 */ /* 0x000fc40000000000 */
[-C--:B--2---:R-:W-:Y:S02]  /*0cc0*/  @P0 SHF.L.W.U32.HI R26, R3, R20.reuse, R26 ;  /* 0x00000014031a0219 */ /* 0x084fe40000010e1a */
[----:B---3--:R-:W-:Y:S02]  /*0cd0*/  @P0 SHF.L.W.U32.HI R3, R2, R20, R3 ;  /* 0x0000001402030219 */ /* 0x008fe40000010e03 */
[----:B------:R-:W-:Y:S02]  /*0ce0*/  ISETP.GE.AND P0, PT, R0, RZ, PT ;  /* 0x000000ff0000720c */ /* 0x000fe40003f06270 */
[C-C-:B------:R-:W-:Y:S01]  /*0cf0*/  SHF.L.W.U32.HI R27, R3.reuse, 0x2, R26.reuse ;  /* 0x00000002031b7819 */ /* 0x140fe20000010e1a */
[----:B------:R-:W-:Y:S01]  /*0d00*/  IMAD.SHL.U32 R3, R3, 0x4, RZ ;  /* 0x0000000403037824 */ /* 0x000fe200078e00ff */
[----:B------:R-:W-:Y:S02]  /*0d10*/  SHF.R.U32.HI R26, RZ, 0x1e, R26 ;  /* 0x0000001eff1a7819 */ /* 0x000fe4000001161a */
[----:B------:R-:W-:-:S02]  /*0d20*/  SHF.R.S32.HI R20, RZ, 0x1f, R27 ;  /* 0x0000001fff147819 */ /* 0x000fc4000001141b */
[C---:B0-----:R-:W-:Y:S02]  /*0d30*/  LOP3.LUT R28, R27.reuse, R0, RZ, 0x3c, !PT ;  /* 0x000000001b1c7212 */ /* 0x041fe400078e3cff */
[C---:B------:R-:W-:Y:S02]  /*0d40*/  LOP3.LUT R2, R20.reuse, R3, RZ, 0x3c, !PT ;  /* 0x0000000314027212 */ /* 0x040fe400078e3cff */
[----:B------:R-:W-:Y:S02]  /*0d50*/  LOP3.LUT R3, R20, R27, RZ, 0x3c, !PT ;  /* 0x0000001b14037212 */ /* 0x000fe400078e3cff */
[----:B------:R-:W-:Y:S02]  /*0d60*/  LEA.HI R27, R27, R26, RZ, 0x1 ;  /* 0x0000001a1b1b7211 */ /* 0x000fe400078f08ff */
[----:B------:R-:W-:Y:S02]  /*0d70*/  ISETP.GE.AND P1, PT, R28, RZ, PT ;  /* 0x000000ff1c00720c */ /* 0x000fe40003f26270 */
[----:B------:R-:W0:Y:S01]  /*0d80*/  I2F.F64.S64 R2, R2 ;  /* 0x0000000200027312 */ /* 0x000e220000301c00 */
[----:B------:R-:W-:-:S04]  /*0d90*/  IMAD.MOV R26, RZ, RZ, -R27 ;  /* 0x000000ffff1a7224 */ /* 0x000fc800078e0a1b */
[----:B------:R-:W-:Y:S01]  /*0da0*/  @!P0 IMAD.MOV.U32 R27, RZ, RZ, R26 ;  /* 0x000000ffff1b8224 */ /* 0x000fe200078e001a */
[----:B0-----:R-:W-:-:S10]  /*0db0*/  DMUL R20, R2, UR4 ;  /* 0x0000000402147c28 */ /* 0x001fd40008000000 */
[----:B------:R-:W0:Y:S02]  /*0dc0*/  F2F.F32.F64 R20, R20 ;  /* 0x0000001400147310 */ /* 0x000e240000301000 */
[----:B0-----:R-:W-:-:S07]  /*0dd0*/  FSEL R3, -R20, R20, !P1 ;  /* 0x0000001414037208 */ /* 0x001fce0004800100 */
.L_x_11:
[----:B------:R-:W-:Y:S05]  /*0de0*/  BSYNC.RECONVERGENT B0 ;  /* 0x0000000000007941 */ /* 0x000fea0003800200 */
.L_x_10:
[----:B------:R-:W-:Y:S01]  /*0df0*/  MOV R26, 0x37cbac00 ;  /* 0x37cbac00001a7802 */ /* 0x000fe20000000f00 */
[----:B------:R-:W-:Y:S01]  /*0e00*/  FMUL R21, R3, R3 ;  /* 0x0000000303157220 */ /* 0x000fe20000400000 */
[C---:B------:R-:W-:Y:S01]  /*0e10*/  LOP3.LUT R20, R27.reuse, 0x1, RZ, 0xc0, !PT ;  /* 0x000000011b147812 */ /* 0x040fe200078ec0ff */
[----:B------:R-:W-:Y:S01]  /*0e20*/  IMAD.MOV.U32 R30, RZ, RZ, 0x3d2aaabb ;  /* 0x3d2aaabbff1e7424 */ /* 0x000fe200078e00ff */
[----:B------:R-:W-:Y:S01]  /*0e30*/  LOP3.LUT P1, RZ, R27, 0x2, RZ, 0xc0, !PT ;  /* 0x000000021bff7812 */ /* 0x000fe2000782c0ff */
[----:B------:R-:W-:Y:S01]  /*0e40*/  FFMA R2, R21, R26, -0.0013887860113754868507 ;  /* 0xbab607ed15027423 */ /* 0x000fe2000000001a */
[----:B------:R-:W-:Y:S01]  /*0e50*/  ISETP.NE.U32.AND P0, PT, R20, 0x1, PT ;  /* 0x000000011400780c */ /* 0x000fe20003f05070 */
[----:B------:R-:W-:Y:S01]  /*0e60*/  IMAD.MOV.U32 R29, RZ, RZ, 0x3effffff ;  /* 0x3effffffff1d7424 */ /* 0x000fe200078e00ff */
[----:B------:R-:W-:Y:S02]  /*0e70*/  BSSY.RECONVERGENT B0, `(.L_x_13) ;  /* 0x000005b000007945 */ /* 0x000fe40003800200 */
[----:B------:R-:W-:-:S02]  /*0e80*/  FSEL R20, R2, -0.00019574658654164522886, !P0 ;  /* 0xb94d415302147808 */ /* 0x000fc40004000000 */
[----:B------:R-:W-:Y:S02]  /*0e90*/  FSEL R28, R30, 0.0083327032625675201416, !P0 ;  /* 0x3c0885e41e1c7808 */ /* 0x000fe40004000000 */
[----:B------:R-:W-:Y:S02]  /*0ea0*/  FSEL R2, R3, 1, P0 ;  /* 0x3f80000003027808 */ /* 0x000fe40000000000 */
[----:B------:R-:W-:Y:S01]  /*0eb0*/  FSEL R27, -R29, -0.16666662693023681641, !P0 ;  /* 0xbe2aaaa81d1b7808 */ /* 0x000fe20004000100 */
[C---:B------:R-:W-:Y:S02]  /*0ec0*/  FFMA R20, R21.reuse, R20, R28 ;  /* 0x0000001415147223 */ /* 0x040fe4000000001c */
[C---:B------:R-:W-:Y:S02]  /*0ed0*/  FFMA R3, R21.reuse, R2, RZ ;  /* 0x0000000215037223 */ /* 0x040fe400000000ff */
[----:B------:R-:W-:Y:S01]  /*0ee0*/  FFMA R20, R21, R20, R27 ;  /* 0x0000001415147223 */ /* 0x000fe2000000001b */
[----:B------:R-:W-:-:S03]  /*0ef0*/  IMAD.MOV.U32 R27, RZ, RZ, 0x3f800000 ;  /* 0x3f800000ff1b7424 */ /* 0x000fc600078e00ff */
[----:B------:R-:W-:-:S04]  /*0f00*/  FFMA R2, R3, R20, R2 ;  /* 0x0000001403027223 */ /* 0x000fc80000000002 */
[----:B------:R-:W-:-:S05]  /*0f10*/  @P1 FADD R2, RZ, -R2 ;  /* 0x80000002ff021221 */ /* 0x000fca0000000000 */
[----:B------:R-:W-:-:S13]  /*0f20*/  FSETP.GT.AND P0, PT, R2, RZ, PT ;  /* 0x000000ff0200720b */ /* 0x000fda0003f04000 */
[----:B------:R-:W-:Y:S05]  /*0f30*/  @P0 BRA `(.L_x_14) ;  /* 0x0000000400380947 */ /* 0x000fea0003800000 */
[----:B------:R-:W-:Y:S01]  /*0f40*/  FSETP.GE.AND P0, PT, |R0|, 105615, PT ;  /* 0x47ce47800000780b */ /* 0x000fe20003f06200 */
[----:B------:R-:W-:Y:S01]  /*0f50*/  BSSY.RECONVERGENT B1, `(.L_x_15) ;  /* 0x000003b000017945 */ /* 0x000fe20003800200 */
[----:B------:R-:W-:Y:S01]  /*0f60*/  MOV R27, R25 ;  /* 0x00000019001b7202 */ /* 0x000fe20000000f00 */
[----:B------:R-:W-:-:S10]  /*0f70*/  IMAD.MOV.U32 R2, RZ, RZ, R24 ;  /* 0x000000ffff027224 */ /* 0x000fd400078e0018 */
[----:B------:R-:W-:Y:S05]  /*0f80*/  @!P0 BRA `(.L_x_16) ;  /* 0x0000000000dc8947 */ /* 0x000fea0003800000 */
[----:B------:R-:W-:-:S13]  /*0f90*/  FSETP.NEU.AND P0, PT, |R0|, +INF , PT ;  /* 0x7f8000000000780b */ /* 0x000fda0003f0d200 */
[----:B------:R-:W-:Y:S01]  /*0fa0*/  @!P0 FMUL R2, RZ, R0 ;  /* 0x00000000ff028220 */ /* 0x000fe20000400000 */
[----:B------:R-:W-:Y:S01]  /*0fb0*/  @!P0 IMAD.MOV.U32 R27, RZ, RZ, RZ ;  /* 0x000000ffff1b8224 */ /* 0x000fe200078e00ff */
[----:B------:R-:W-:Y:S06]  /*0fc0*/  @!P0 BRA `(.L_x_16) ;  /* 0x0000000000cc8947 */ /* 0x000fec0003800000 */
[----:B------:R-:W-:Y:S02]  /*0fd0*/  IMAD.SHL.U32 R2, R0, 0x100, RZ ;  /* 0x0000010000027824 */ /* 0x000fe400078e00ff */
[----:B------:R-:W-:Y:S02]  /*0fe0*/  HFMA2 R31, -RZ, RZ, 0, 0 ;  /* 0x00000000ff1f7431 */ /* 0x000fe400000001ff */
[----:B------:R-:W-:Y:S01]  /*0ff0*/  IMAD.MOV.U32 R27, RZ, RZ, R1 ;  /* 0x000000ffff1b7224 */ /* 0x000fe200078e0001 */
[----:B------:R-:W0:Y:S01]  /*1000*/  LDCU.64 UR8, c[0x4][URZ] ;  /* 0x01000000ff0877ac */ /* 0x000e220008000a00 */
[----:B------:R-:W-:Y:S01]  /*1010*/  LOP3.LUT R33, R2, 0x80000000, RZ, 0xfc, !PT ;  /* 0x8000000002217812 */ /* 0x000fe200078efcff */
[----:B------:R-:W-:Y:S01]  /*1020*/  UMOV UR5, URZ ;  /* 0x000000ff00057c82 */ /* 0x000fe20008000000 */
[----:B------:R-:W-:-:S05]  /*1030*/  UMOV UR4, URZ ;  /* 0x000000ff00047c82 */ /* 0x000fca0008000000 */
.L_x_17:
        /* <DEDUP_REMOVED lines=11> */
[----:B0-----:R-:W-:Y:S01]  /*10f0*/  IADD3 R27, PT, PT, R27, 0x4, RZ ;  /* 0x000000041b1b7810 */ /* 0x001fe20007ffe0ff */
[----:B------:R-:W-:Y:S06]  /*1100*/  BRA.U UP0, `(.L_x_17) ;  /* 0xfffffffd00cc7547 */ /* 0x000fec000b83ffff */
[----:B------:R-:W-:Y:S01]  /*1110*/  SHF.R.U32.HI R20, RZ, 0x17, R0 ;  /* 0x00000017ff147819 */ /* 0x000fe20000011600 */
[----:B------:R0:W-:Y:S03]  /*1120*/  STL [R1+0x18], R31 ;  /* 0x0000181f01007387 */ /* 0x0001e60000100800 */
[C---:B------:R-:W-:Y:S02]  /*1130*/  LOP3.LUT R2, R20.reuse, 0xe0, RZ, 0xc0, !PT ;  /* 0x000000e014027812 */ /* 0x040fe400078ec0ff */
[----:B------:R-:W-:-:S03]  /*1140*/  LOP3.LUT P0, RZ, R20, 0x1f, RZ, 0xc0, !PT ;  /* 0x0000001f14ff7812 */ /* 0x000fc6000780c0ff */
[----:B------:R-:W-:-:S05]  /*1150*/  VIADD R2, R2, 0xffffff80 ;  /* 0xffffff8002027836 */ /* 0x000fca0000000000 */
[----:B------:R-:W-:-:S05]  /*1160*/  SHF.R.U32.HI R2, RZ, 0x5, R2 ;  /* 0x00000005ff027819 */ /* 0x000fca0000011602 */
[----:B------:R-:W-:-:S05]  /*1170*/  IMAD R21, R2, -0x4, R1 ;  /* 0xfffffffc02157824 */ /* 0x000fca00078e0201 */
[----:B------:R-:W2:Y:S04]  /*1180*/  LDL R28, [R21+0x18] ;  /* 0x00001800151c7983 */ /* 0x000ea80000100800 */
[----:B------:R-:W2:Y:S04]  /*1190*/  LDL R3, [R21+0x14] ;  /* 0x0000140015037983 */ /* 0x000ea80000100800 */
[----:B------:R-:W3:Y:S01]  /*11a0*/  @P0 LDL R2, [R21+0x10] ;  /* 0x0000100015020983 */ /* 0x000ee20000100800 */
[----:B------:R-:W-:Y:S01]  /*11b0*/  LOP3.LUT R20, R20, 0x1f, RZ, 0xc0, !PT ;  /* 0x0000001f14147812 */ /* 0x000fe200078ec0ff */
[----:B------:R-:W-:Y:S01]  /*11c0*/  UMOV UR4, 0x54442d19 ;  /* 0x54442d1900047882 */ /* 0x000fe20000000000 */
[----:B------:R-:W-:Y:S01]  /*11d0*/  UMOV UR5, 0x3bf921fb ;  /* 0x3bf921fb00057882 */ /* 0x000fe20000000000 */
[----:B------:R-:W-:-:S02]  /*11e0*/  ISETP.GE.AND P1, PT, R0, RZ, PT ;  /* 0x000000ff0000720c */ /* 0x000fc40003f26270 */
[-C--:B--2---:R-:W-:Y:S02]  /*11f0*/  @P0 SHF.L.W.U32.HI R28, R3, R20.reuse, R28 ;  /* 0x00000014031c0219 */ /* 0x084fe40000010e1c */
[----:B---3--:R-:W-:-:S04]  /*1200*/  @P0 SHF.L.W.U32.HI R3, R2, R20, R3 ;  /* 0x0000001402030219 */ /* 0x008fc80000010e03 */
[C-C-:B------:R-:W-:Y:S01]  /*1210*/  SHF.L.W.U32.HI R27, R3.reuse, 0x2, R28.reuse ;  /* 0x00000002031b7819 */ /* 0x140fe20000010e1c */
[----:B------:R-:W-:Y:S01]  /*1220*/  IMAD.SHL.U32 R3, R3, 0x4, RZ ;  /* 0x0000000403037824 */ /* 0x000fe200078e00ff */
[----:B------:R-:W-:Y:S02]  /*1230*/  SHF.R.U32.HI R28, RZ, 0x1e, R28 ;  /* 0x0000001eff1c7819 */ /* 0x000fe4000001161c */
[----:B------:R-:W-:Y:S02]  /*1240*/  SHF.R.S32.HI R20, RZ, 0x1f, R27 ;  /* 0x0000001fff147819 */ /* 0x000fe4000001141b */
[----:B0-----:R-:W-:Y:S02]  /*1250*/  LOP3.LUT R31, R27, R0, RZ, 0x3c, !PT ;  /* 0x000000001b1f7212 */ /* 0x001fe400078e3cff */
[C---:B------:R-:W-:Y:S02]  /*1260*/  LOP3.LUT R2, R20.reuse, R3, RZ, 0x3c, !PT ;  /* 0x0000000314027212 */ /* 0x040fe400078e3cff */
[----:B------:R-:W-:-:S02]  /*1270*/  LOP3.LUT R3, R20, R27, RZ, 0x3c, !PT ;  /* 0x0000001b14037212 */ /* 0x000fc400078e3cff */
[----:B------:R-:W-:Y:S02]  /*1280*/  LEA.HI R27, R27, R28, RZ, 0x1 ;  /* 0x0000001c1b1b7211 */ /* 0x000fe400078f08ff */
[----:B------:R-:W-:Y:S02]  /*1290*/  ISETP.GE.AND P0, PT, R31, RZ, PT ;  /* 0x000000ff1f00720c */ /* 0x000fe40003f06270 */
[----:B------:R-:W0:Y:S01]  /*12a0*/  I2F.F64.S64 R2, R2 ;  /* 0x0000000200027312 */ /* 0x000e220000301c00 */
[----:B------:R-:W-:-:S05]  /*12b0*/  IMAD.MOV R28, RZ, RZ, -R27 ;  /* 0x000000ffff1c7224 */ /* 0x000fca00078e0a1b */
[----:B------:R-:W-:Y:S01]  /*12c0*/  @!P1 MOV R27, R28 ;  /* 0x0000001c001b9202 */ /* 0x000fe20000000f00 */
[----:B0-----:R-:W-:-:S10]  /*12d0*/  DMUL R20, R2, UR4 ;  /* 0x0000000402147c28 */ /* 0x001fd40008000000 */
[----:B------:R-:W0:Y:S02]  /*12e0*/  F2F.F32.F64 R20, R20 ;  /* 0x0000001400147310 */ /* 0x000e240000301000 */
[----:B0-----:R-:W-:-:S07]  /*12f0*/  FSEL R2, -R20, R20, !P0 ;  /* 0x0000001414027208 */ /* 0x001fce0004000100 */
.L_x_16:
[----:B------:R-:W-:Y:S05]  /*1300*/  BSYNC.RECONVERGENT B1 ;  /* 0x0000000000017941 */ /* 0x000fea0003800200 */
.L_x_15:
[C---:B------:R-:W-:Y:S01]  /*1310*/  LOP3.LUT R20, R27.reuse, 0x1, RZ, 0xc0, !PT ;  /* 0x000000011b147812 */ /* 0x040fe200078ec0ff */
[----:B------:R-:W-:Y:S01]  /*1320*/  FMUL R3, R2, R2 ;  /* 0x0000000202037220 */ /* 0x000fe20000400000 */
[----:B------:R-:W-:Y:S02]  /*1330*/  LOP3.LUT P1, RZ, R27, 0x2, RZ, 0xc0, !PT ;  /* 0x000000021bff7812 */ /* 0x000fe4000782c0ff */
[----:B------:R-:W-:Y:S01]  /*1340*/  ISETP.NE.U32.AND P0, PT, R20, 0x1, PT ;  /* 0x000000011400780c */ /* 0x000fe20003f05070 */
[----:B------:R-:W-:-:S03]  /*1350*/  FFMA R20, R3, R26, -0.0013887860113754868507 ;  /* 0xbab607ed03147423 */ /* 0x000fc6000000001a */
[----:B------:R-:W-:Y:S02]  /*1360*/  FSEL R30, R30, 0.0083327032625675201416, !P0 ;  /* 0x3c0885e41e1e7808 */ /* 0x000fe40004000000 */
[----:B------:R-:W-:Y:S02]  /*1370*/  FSEL R20, R20, -0.00019574658654164522886, !P0 ;  /* 0xb94d415314147808 */ /* 0x000fe40004000000 */
[----:B------:R-:W-:Y:S02]  /*1380*/  FSEL R2, R2, 1, P0 ;  /* 0x3f80000002027808 */ /* 0x000fe40000000000 */
[----:B------:R-:W-:Y:S01]  /*1390*/  FSEL R29, -R29, -0.16666662693023681641, !P0 ;  /* 0xbe2aaaa81d1d7808 */ /* 0x000fe20004000100 */
[C---:B------:R-:W-:Y:S02]  /*13a0*/  FFMA R20, R3.reuse, R20, R30 ;  /* 0x0000001403147223 */ /* 0x040fe4000000001e */
[C---:B------:R-:W-:Y:S02]  /*13b0*/  FFMA R21, R3.reuse, R2, RZ ;  /* 0x0000000203157223 */ /* 0x040fe400000000ff */
[----:B------:R-:W-:-:S04]  /*13c0*/  FFMA R20, R3, R20, R29 ;  /* 0x0000001403147223 */ /* 0x000fc8000000001d */
[----:B------:R-:W-:-:S04]  /*13d0*/  FFMA R2, R21, R20, R2 ;  /* 0x0000001415027223 */ /* 0x000fc80000000002 */
[----:B------:R-:W-:-:S05]  /*13e0*/  @P1 FADD R2, RZ, -R2 ;  /* 0x80000002ff021221 */ /* 0x000fca0000000000 */
[----:B------:R-:W-:-:S04]  /*13f0*/  FSETP.LT.AND P0, PT, R2, RZ, PT ;  /* 0x000000ff0200720b */ /* 0x000fc80003f01000 */
[----:B------:R-:W-:-:S04]  /*1400*/  SEL R27, RZ, 0xffffffff, !P0 ;  /* 0xffffffffff1b7807 */ /* 0x000fc80004000000 */
[----:B------:R-:W-:-:S07]  /*1410*/  I2FP.F32.S32 R27, R27 ;  /* 0x0000001b001b7245 */ /* 0x000fce0000201400 */
.L_x_14:
[----:B------:R-:W-:Y:S05]  /*1420*/  BSYNC.RECONVERGENT B0 ;  /* 0x0000000000007941 */ /* 0x000fea0003800200 */
.L_x_13:
[----:B------:R-:W-:Y:S01]  /*1430*/  FSETP.GE.AND P0, PT, |R0|, 105615, PT ;  /* 0x47ce47800000780b */ /* 0x000fe20003f06200 */
[----:B------:R-:W-:Y:S01]  /*1440*/  BSSY.RECONVERGENT B0, `(.L_x_18) ;  /* 0x000003b000007945 */ /* 0x000fe20003800200 */
[----:B------:R-:W-:Y:S02]  /*1450*/  IMAD.MOV.U32 R28, RZ, RZ, R25 ;  /* 0x000000ffff1c7224 */ /* 0x000fe400078e0019 */
[----:B------:R-:W-:-:S09]  /*1460*/  IMAD.MOV.U32 R2, RZ, RZ, R24 ;  /* 0x000000ffff027224 */ /* 0x000fd200078e0018 */
[----:B------:R-:W-:Y:S05]  /*1470*/  @!P0 BRA `(.L_x_19) ;  /* 0x0000000000dc8947 */ /* 0x000fea0003800000 */
[----:B------:R-:W-:-:S13]  /*1480*/  FSETP.NEU.AND P0, PT, |R0|, +INF , PT ;  /* 0x7f8000000000780b */ /* 0x000fda0003f0d200 */
[----:B------:R-:W-:Y:S01]  /*1490*/  @!P0 FMUL R2, RZ, R0 ;  /* 0x00000000ff028220 */ /* 0x000fe20000400000 */
[----:B------:R-:W-:Y:S01]  /*14a0*/  @!P0 IMAD.MOV.U32 R28, RZ, RZ, RZ ;  /* 0x000000ffff1c8224 */ /* 0x000fe200078e00ff */
[----:B------:R-:W-:Y:S06]  /*14b0*/  @!P0 BRA `(.L_x_19) ;  /* 0x0000000000cc8947 */ /* 0x000fec0003800000 */
[----:B------:R-:W-:Y:S01]  /*14c0*/  SHF.L.U32 R2, R0, 0x8, RZ ;  /* 0x0000000800027819 */ /* 0x000fe200000006ff */
[----:B------:R-:W-:Y:S01]  /*14d0*/  IMAD.MOV.U32 R30, RZ, RZ, RZ ;  /* 0x000000ffff1e7224 */ /* 0x000fe200078e00ff */
[----:B------:R-:W0:Y:S01]  /*14e0*/  LDCU.64 UR8, c[0x4][URZ] ;  /* 0x01000000ff0877ac */ /* 0x000e220008000a00 */
[----:B------:R-:W-:Y:S01]  /*14f0*/  IMAD.MOV.U32 R28, RZ, RZ, R1 ;  /* 0x000000ffff1c7224 */ /* 0x000fe200078e0001 */
[----:B------:R-:W-:Y:S01]  /*1500*/  LOP3.LUT R31, R2, 0x80000000, RZ, 0xfc, !PT ;  /* 0x80000000021f7812 */ /* 0x000fe200078efcff */
[----:B------:R-:W-:Y:S01]  /*1510*/  UMOV UR5, URZ ;  /* 0x000000ff00057c82 */ /* 0x000fe20008000000 */
[----:B------:R-:W-:-:S05]  /*1520*/  UMOV UR4, URZ ;  /* 0x000000ff00047c82 */ /* 0x000fca0008000000 */
.L_x_20:
[----:B0-----:R-:W-:Y:S01]  /*1530*/  IMAD.U32 R2, RZ, RZ, UR8 ;  /* 0x00000008ff027e24 */ /* 0x001fe2000f8e00ff */
[----:B------:R-:W-:-:S05]  /*1540*/  MOV R3, UR9 ;  /* 0x0000000900037c02 */ /* 0x000fca0008000f00 */
        /* <DEDUP_REMOVED lines=31> */
[----:B------:R-:W-:Y:S02]  /*1740*/  LEA.HI R28, R29, R28, RZ, 0x1 ;  /* 0x0000001c1d1c7211 */ /* 0x000fe400078f08ff */
[C---:B------:R-:W-:Y:S02]  /*1750*/  LOP3.LUT R2, R20.reuse, R3, RZ, 0x3c, !PT ;  /* 0x0000000314027212 */ /* 0x040fe400078e3cff */
[----:B------:R-:W-:-:S02]  /*1760*/  LOP3.LUT R3, R20, R29, RZ, 0x3c, !PT ;  /* 0x0000001d14037212 */ /* 0x000fc400078e3cff */
[----:B0-----:R-:W-:Y:S02]  /*1770*/  LOP3.LUT R30, R29, R0, RZ, 0x3c, !PT ;  /* 0x000000001d1e7212 */ /* 0x001fe400078e3cff */
[----:B------:R-:W-:Y:S02]  /*1780*/  IADD3 R29, PT, PT, -R28, RZ, RZ ;  /* 0x000000ff1c1d7210 */ /* 0x000fe40007ffe1ff */
[----:B------:R-:W0:Y:S01]  /*1790*/  I2F.F64.S64 R2, R2 ;  /* 0x0000000200027312 */ /* 0x000e220000301c00 */
[----:B------:R-:W-:Y:S02]  /*17a0*/  ISETP.GE.AND P0, PT, R30, RZ, PT ;  /* 0x000000ff1e00720c */ /* 0x000fe40003f06270 */
[----:B------:R-:W-:Y:S01]  /*17b0*/  @!P1 IMAD.MOV.U32 R28, RZ, RZ, R29 ;  /* 0x000000ffff1c9224 */ /* 0x000fe200078e001d */
[----:B0-----:R-:W-:-:S10]  /*17c0*/  DMUL R20, R2, UR4 ;  /* 0x0000000402147c28 */ /* 0x001fd40008000000 */
[----:B------:R-:W0:Y:S02]  /*17d0*/  F2F.F32.F64 R20, R20 ;  /* 0x0000001400147310 */ /* 0x000e240000301000 */
[----:B0-----:R-:W-:-:S07]  /*17e0*/  FSEL R2, -R20, R20, !P0 ;  /* 0x0000001414027208 */ /* 0x001fce0004000100 */
.L_x_19:
[----:B------:R-:W-:Y:S05]  /*17f0*/  BSYNC.RECONVERGENT B0 ;  /* 0x0000000000007941 */ /* 0x000fea0003800200 */
.L_x_18:
[----:B------:R-:W-:Y:S01]  /*1800*/  FMUL R3, R2, R2 ;  /* 0x0000000202037220 */ /* 0x000fe20000400000 */
[C---:B------:R-:W-:Y:S01]  /*1810*/  LOP3.LUT R21, R28.reuse, 0x1, RZ, 0xc0, !PT ;  /* 0x000000011c157812 */ /* 0x040fe200078ec0ff */
[----:B------:R-:W-:Y:S01]  /*1820*/  IMAD.MOV.U32 R29, RZ, RZ, 0x3c0885e4 ;  /* 0x3c0885e4ff1d7424 */ /* 0x000fe200078e00ff */
[----:B------:R-:W-:Y:S01]  /*1830*/  BSSY.RECONVERGENT B0, `(.L_x_21) ;  /* 0x000005a000007945 */ /* 0x000fe20003800200 */
[----:B------:R-:W-:Y:S01]  /*1840*/  FFMA R20, R3, R26, -0.0013887860113754868507 ;  /* 0xbab607ed03147423 */ /* 0x000fe2000000001a */
[----:B------:R-:W-:Y:S01]  /*1850*/  ISETP.NE.U32.AND P0, PT, R21, 0x1, PT ;  /* 0x000000011500780c */ /* 0x000fe20003f05070 */
[----:B------:R-:W-:Y:S01]  /*1860*/  VIADD R21, R28, 0x1 ;  /* 0x000000011c157836 */ /* 0x000fe20000000000 */
[----:B------:R-:W-:Y:S02]  /*1870*/  MOV R28, 0x3e2aaaa8 ;  /* 0x3e2aaaa8001c7802 */ /* 0x000fe40000000f00 */
[----:B------:R-:W-:Y:S02]  /*1880*/  FSEL R20, R20, -0.00019574658654164522886, P0 ;  /* 0xb94d415314147808 */ /* 0x000fe40000000000 */
[----:B------:R-:W-:-:S02]  /*1890*/  FSEL R30, R29, 0.041666727513074874878, !P0 ;  /* 0x3d2aaabb1d1e7808 */ /* 0x000fc40004000000 */
[----:B------:R-:W-:Y:S02]  /*18a0*/  LOP3.LUT P1, RZ, R21, 0x2, RZ, 0xc0, !PT ;  /* 0x0000000215ff7812 */ /* 0x000fe4000782c0ff */
[----:B------:R-:W-:Y:S01]  /*18b0*/  FSEL R2, R2, 1, !P0 ;  /* 0x3f80000002027808 */ /* 0x000fe20004000000 */
[----:B------:R-:W-:Y:S01]  /*18c0*/  FFMA R20, R3, R20, R30 ;  /* 0x0000001403147223 */ /* 0x000fe2000000001e */
[----:B------:R-:W-:-:S03]  /*18d0*/  FSEL R31, -R28, -0.4999999701976776123, !P0 ;  /* 0xbeffffff1c1f7808 */ /* 0x000fc60004000100 */
[C---:B------:R-:W-:Y:S02]  /*18e0*/  FFMA R21, R3.reuse, R2, RZ ;  /* 0x0000000203157223 */ /* 0x040fe400000000ff */
[----:B------:R-:W-:-:S04]  /*18f0*/  FFMA R20, R3, R20, R31 ;  /* 0x0000001403147223 */ /* 0x000fc8000000001f */
[----:B------:R-:W-:Y:S01]  /*1900*/  FFMA R2, R21, R20, R2 ;  /* 0x0000001415027223 */ /* 0x000fe20000000002 */
[----:B------:R-:W-:-:S03]  /*1910*/  IMAD.MOV.U32 R20, RZ, RZ, 0x3f800000 ;  /* 0x3f800000ff147424 */ /* 0x000fc600078e00ff */
[----:B------:R-:W-:-:S05]  /*1920*/  @P1 FADD R2, RZ, -R2 ;  /* 0x80000002ff021221 */ /* 0x000fca0000000000 */
[----:B------:R-:W-:-:S13]  /*1930*/  FSETP.GT.AND P0, PT, R2, RZ, PT ;  /* 0x000000ff0200720b */ /* 0x000fda0003f04000 */
[----:B------:R-:W-:Y:S05]  /*1940*/  @P0 BRA `(.L_x_22) ;  /* 0x0000000400200947 */ /* 0x000fea0003800000 */
[----:B------:R-:W-:Y:S01]  /*1950*/  FSETP.GE.AND P0, PT, |R0|, 105615, PT ;  /* 0x47ce47800000780b */ /* 0x000fe20003f06200 */
[----:B------:R-:W-:-:S12]  /*1960*/  BSSY.RECONVERGENT B1, `(.L_x_23) ;  /* 0x0000034000017945 */ /* 0x000fd80003800200 */
[----:B------:R-:W-:Y:S05]  /*1970*/  @!P0 BRA `(.L_x_24) ;  /* 0x0000000000c88947 */ /* 0x000fea0003800000 */
[----:B------:R-:W-:-:S13]  /*1980*/  FSETP.NEU.AND P0, PT, |R0|, +INF , PT ;  /* 0x7f8000000000780b */ /* 0x000fda0003f0d200 */
[----:B------:R-:W-:Y:S01]  /*1990*/  @!P0 FMUL R24, RZ, R0 ;  /* 0x00000000ff188220 */ /* 0x000fe20000400000 */
[----:B------:R-:W-:Y:S01]  /*19a0*/  @!P0 IMAD.MOV.U32 R25, RZ, RZ, RZ ;  /* 0x000000ffff198224 */ /* 0x000fe200078e00ff */
[----:B------:R-:W-:Y:S06]  /*19b0*/  @!P0 BRA `(.L_x_24) ;  /* 0x0000000000b88947 */ /* 0x000fec0003800000 */
[----:B------:R-:W-:Y:S01]  /*19c0*/  IMAD.SHL.U32 R2, R0, 0x100, RZ ;  /* 0x0000010000027824 */ /* 0x000fe200078e00ff */
[----:B------:R-:W-:Y:S01]  /*19d0*/  CS2R R24, SRZ ;  /* 0x0000000000187805 */ /* 0x000fe2000001ff00 */
[----:B------:R-:W-:-:S03]  /*19e0*/  UMOV UR4, URZ ;  /* 0x000000ff00047c82 */ /* 0x000fc60008000000 */
[----:B------:R-:W-:-:S07]  /*19f0*/  LOP3.LUT R33, R2, 0x80000000, RZ, 0xfc, !PT ;  /* 0x8000000002217812 */ /* 0x000fce00078efcff */
.L_x_25:
[----:B0-----:R-:W0:Y:S02]  /*1a00*/  LDC.64 R2, c[0x4][RZ] ;  /* 0x01000000ff027b82 */ /* 0x001e240000000a00 */
[----:B0-----:R-:W-:-:S05]  /*1a10*/  IMAD.WIDE.U32 R20, R25, 0x4, R2 ;  /* 0x0000000419147825 */ /* 0x001fca00078e0002 */
[----:B------:R-:W2:Y:S01]  /*1a20*/  LDG.E.CONSTANT R2, desc[UR6][R20.64] ;  /* 0x0000000614027981 */ /* 0x000ea2000c1e9900 */
[C---:B------:R-:W-:Y:S01]  /*1a30*/  LEA R30, R25.reuse, R1, 0x2 ;  /* 0x00000001191e7211 */ /* 0x040fe200078e10ff */
[----:B------:R-:W-:-:S05]  /*1a40*/  VIADD R25, R25, 0x1 ;  /* 0x0000000119197836 */ /* 0x000fca0000000000 */
[----:B------:R-:W-:Y:S01]  /*1a50*/  ISETP.NE.AND P0, PT, R25, 0x6, PT ;  /* 0x000000061900780c */ /* 0x000fe20003f05270 */
[----:B--2---:R-:W-:-:S03]  /*1a60*/  IMAD.WIDE.U32 R2, R2, R33, RZ ;  /* 0x0000002102027225 */ /* 0x004fc600078e00ff */
[----:B------:R-:W-:-:S04]  /*1a70*/  IADD3 R31, P1, PT, R2, R24, RZ ;  /* 0x00000018021f7210 */ /* 0x000fc80007f3e0ff */
[----:B------:R-:W-:Y:S01]  /*1a80*/  IADD3.X R24, PT, PT, R3, UR4, RZ, P1, !PT ;  /* 0x0000000403187c10 */ /* 0x000fe20008ffe4ff */
[----:B------:R0:W-:Y:S04]  /*1a90*/  STL [R30], R31 ;  /* 0x0000001f1e007387 */ /* 0x0001e80000100800 */
[----:B------:R-:W-:Y:S05]  /*1aa0*/  @P0 BRA `(.L_x_25) ;  /* 0xfffffffc00d40947 */ /* 0x000fea000383ffff */
        /* <DEDUP_REMOVED lines=15> */
[----:B---3--:R-:W-:Y:S02]  /*1ba0*/  @P0 SHF.L.W.U32.HI R2, R3, R20, R2 ;  /* 0x0000001403020219 */ /* 0x008fe40000010e02 */
[--C-:B-1----:R-:W-:Y:S02]  /*1bb0*/  SHF.R.U32.HI R24, RZ, 0x1e, R25.reuse ;  /* 0x0000001eff187819 */ /* 0x102fe40000011619 */
[C---:B0-----:R-:W-:Y:S01]  /*1bc0*/  SHF.L.W.U32.HI R31, R2.reuse, 0x2, R25 ;  /* 0x00000002021f7819 */ /* 0x041fe20000010e19 */
[----:B------:R-:W-:-:S03]  /*1bd0*/  IMAD.SHL.U32 R2, R2, 0x4, RZ ;  /* 0x0000000402027824 */ /* 0x000fc600078e00ff */
[----:B------:R-:W-:Y:S02]  /*1be0*/  SHF.R.S32.HI R3, RZ, 0x1f, R31 ;  /* 0x0000001fff037819 */ /* 0x000fe4000001141f */
[----:B------:R-:W-:Y:S02]  /*1bf0*/  LOP3.LUT R0, R31, R0, RZ, 0x3c, !PT ;  /* 0x000000001f007212 */ /* 0x000fe400078e3cff */
[C---:B------:R-:W-:Y:S02]  /*1c00*/  LOP3.LUT R2, R3.reuse, R2, RZ, 0x3c, !PT ;  /* 0x0000000203027212 */ /* 0x040fe400078e3cff */
[----:B------:R-:W-:Y:S02]  /*1c10*/  LOP3.LUT R3, R3, R31, RZ, 0x3c, !PT ;  /* 0x0000001f03037212 */ /* 0x000fe400078e3cff */
[----:B------:R-:W-:Y:S02]  /*1c20*/  LEA.HI R25, R31, R24, RZ, 0x1 ;  /* 0x000000181f197211 */ /* 0x000fe400078f08ff */
[----:B------:R-:W-:-:S02]  /*1c30*/  ISETP.GE.AND P0, PT, R0, RZ, PT ;  /* 0x000000ff0000720c */ /* 0x000fc40003f06270 */
[----:B------:R-:W0:Y:S01]  /*1c40*/  I2F.F64.S64 R2, R2 ;  /* 0x0000000200027312 */ /* 0x000e220000301c00 */
[----:B------:R-:W-:-:S05]  /*1c50*/  IADD3 R0, PT, PT, -R25, RZ, RZ ;  /* 0x000000ff19007210 */ /* 0x000fca0007ffe1ff */
[----:B------:R-:W-:Y:S01]  /*1c60*/  @!P1 IMAD.MOV.U32 R25, RZ, RZ, R0 ;  /* 0x000000ffff199224 */ /* 0x000fe200078e0000 */
[----:B0-----:R-:W-:-:S10]  /*1c70*/  DMUL R20, R2, UR4 ;  /* 0x0000000402147c28 */ /* 0x001fd40008000000 */
[----:B------:R-:W0:Y:S02]  /*1c80*/  F2F.F32.F64 R20, R20 ;  /* 0x0000001400147310 */ /* 0x000e240000301000 */
[----:B0-----:R-:W-:-:S07]  /*1c90*/  FSEL R24, -R20, R20, !P0 ;  /* 0x0000001414187208 */ /* 0x001fce0004000100 */
.L_x_24:
[----:B------:R-:W-:Y:S05]  /*1ca0*/  BSYNC.RECONVERGENT B1 ;  /* 0x0000000000017941 */ /* 0x000fea0003800200 */
.L_x_23:
[----:B------:R-:W-:Y:S01]  /*1cb0*/  FMUL R3, R24, R24 ;  /* 0x0000001818037220 */ /* 0x000fe20000400000 */
[C---:B------:R-:W-:Y:S01]  /*1cc0*/  LOP3.LUT R0, R25.reuse, 0x1, RZ, 0xc0, !PT ;  /* 0x0000000119007812 */ /* 0x040fe200078ec0ff */
[----:B------:R-:W-:Y:S02]  /*1cd0*/  VIADD R25, R25, 0x1 ;  /* 0x0000000119197836 */ /* 0x000fe40000000000 */
[----:B------:R-:W-:Y:S01]  /*1ce0*/  FFMA R26, R3, R26, -0.0013887860113754868507 ;  /* 0xbab607ed031a7423 */ /* 0x000fe2000000001a */
[----:B------:R-:W-:Y:S02]  /*1cf0*/  ISETP.NE.U32.AND P0, PT, R0, 0x1, PT ;  /* 0x000000010000780c */ /* 0x000fe40003f05070 */
[----:B------:R-:W-:Y:S02]  /*1d00*/  LOP3.LUT P1, RZ, R25, 0x2, RZ, 0xc0, !PT ;  /* 0x0000000219ff7812 */ /* 0x000fe4000782c0ff */
[----:B------:R-:W-:Y:S02]  /*1d10*/  FSEL R0, R29, 0.041666727513074874878, !P0 ;  /* 0x3d2aaabb1d007808 */ /* 0x000fe40004000000 */
[----:B------:R-:W-:-:S02]  /*1d20*/  FSEL R26, R26, -0.00019574658654164522886, P0 ;  /* 0xb94d41531a1a7808 */ /* 0x000fc40000000000 */
[----:B------:R-:W-:Y:S02]  /*1d30*/  FSEL R24, R24, 1, !P0 ;  /* 0x3f80000018187808 */ /* 0x000fe40004000000 */
[----:B------:R-:W-:Y:S01]  /*1d40*/  FSEL R25, -R28, -0.4999999701976776123, !P0 ;  /* 0xbeffffff1c197808 */ /* 0x000fe20004000100 */
        /* <DEDUP_REMOVED lines=8> */
.L_x_22:
[----:B------:R-:W-:Y:S05]  /*1dd0*/  BSYNC.RECONVERGENT B0 ;  /* 0x0000000000007941 */ /* 0x000fea0003800200 */
.L_x_21:
[----:B------:R-:W-:Y:S01]  /*1de0*/  FADD R0, R12, R27 ;  /* 0x0000001b0c007221 */ /* 0x000fe20000000000 */
[----:B------:R-:W0:Y:S03]  /*1df0*/  LDC.64 R2, c[0x0][0x398] ;  /* 0x0000e600ff027b82 */ /* 0x000e260000000a00 */
[----:B------:R-:W-:-:S04]  /*1e00*/  FFMA R21, R0, R4, R11 ;  /* 0x0000000400157223 */ /* 0x000fc8000000000b */
[----:B------:R-:W-:-:S04]  /*1e10*/  FADD R20, R21, R20 ;  /* 0x0000001415147221 */ /* 0x000fc80000000000 */
[----:B------:R-:W0:Y:S02]  /*1e20*/  F2I.U32.TRUNC.NTZ R21, R20 ;  /* 0x0000001400157305 */ /* 0x000e24000020f000 */
[----:B0-----:R-:W-:-:S06]  /*1e30*/  IMAD.WIDE.U32 R2, R21, 0x4, R2 ;  /* 0x0000000415027825 */ /* 0x001fcc00078e0002 */
[----:B------:R-:W2:Y:S01]  /*1e40*/  LDG.E R2, desc[UR6][R2.64] ;  /* 0x0000000602027981 */ /* 0x000ea2000c1e1900 */
[----:B------:R-:W-:Y:S01]  /*1e50*/  BSSY.RECONVERGENT B0, `(.L_x_26) ;  /* 0x000030f000007945 */ /* 0x000fe20003800200 */
[----:B--2--5:R-:W-:-:S13]  /*1e60*/  FSETP.GE.AND P0, PT, R2, R5, PT ;  /* 0x000000050200720b */ /* 0x024fda0003f06000 */
[----:B------:R-:W-:Y:S05]  /*1e70*/  @!P0 BRA `(.L_x_27) ;  /* 0x0000003000308947 */ /* 0x000fea0003800000 */
[----:B------:R-:W-:Y:S01]  /*1e80*/  FADD R0, R23, 7 ;  /* 0x40e0000017007421 */ /* 0x000fe20000000000 */
[----:B------:R-:W-:Y:S01]  /*1e90*/  BSSY.RECONVERGENT B1, `(.L_x_28) ;  /* 0x0000037000017945 */ /* 0x000fe20003800200 */
[----:B------:R-:W-:Y:S02]  /*1ea0*/  VIADD R24, R1, 0x1c ;  /* 0x0000001c01187836 */ /* 0x000fe40000000000 */
[C---:B------:R-:W-:Y:S01]  /*1eb0*/  FADD R3, |R0|.reuse, -RZ ;  /* 0x800000ff00037221 */ /* 0x040fe20000000200 */
[----:B------:R-:W-:-:S13]  /*1ec0*/  FSETP.GEU.AND P0, PT, |R0|, 8, PT ;  /* 0x410000000000780b */ /* 0x000fda0003f0e200 */
[----:B------:R-:W-:Y:S05]  /*1ed0*/  @!P0 BRA `(.L_x_29) ;  /* 0x0000000000c88947 */ /* 0x000fea0003800000 */
[----:B------:R-:W-:-:S13]  /*1ee0*/  FSETP.GTU.AND P0, PT, R3, 67108864, PT ;  /* 0x4c8000000300780b */ /* 0x000fda0003f0c000 */
[----:B------:R-:W-:Y:S05]  /*1ef0*/  @P0 BRA `(.L_x_30) ;  /* 0x00000000005c0947 */ /* 0x000fea0003800000 */
[----:B------:R-:W-:Y:S01]  /*1f00*/  FMUL R2, R3, 0.125 ;  /* 0x3e00000003027820 */ /* 0x000fe20000400000 */
[----:B------:R-:W-:Y:S05]  /*1f10*/  BSSY.RECONVERGENT B2, `(.L_x_31) ;  /* 0x0000013000027945 */ /* 0x000fea0003800200 */
[----:B------:R-:W0:Y:S02]  /*1f20*/  FRND.TRUNC R2, R2 ;  /* 0x0000000200027307 */ /* 0x000e24000020d000 */
[----:B0-----:R-:W-:-:S05]  /*1f30*/  FFMA R21, R2, -8, R3 ;  /* 0xc100000002157823 */ /* 0x001fca0000000003 */
[----:B------:R-:W-:-:S13]  /*1f40*/  ISETP.GE.U32.AND P0, PT, R21, 0x41000000, PT ;  /* 0x410000001500780c */ /* 0x000fda0003f06070 */
[----:B------:R-:W-:Y:S05]  /*1f50*/  @!P0 BRA `(.L_x_32) ;  /* 0x0000000000388947 */ /* 0x000fea0003800000 */
[----:B------:R-:W-:-:S04]  /*1f60*/  ISETP.GE.U32.AND P0, PT, R21, -0x7fffffff, PT ;  /* 0x800000011500780c */ /* 0x000fc80003f06070 */
[----:B------:R-:W-:-:S09]  /*1f70*/  FSETP.GEU.OR P1, PT, R21, -8, !P0 ;  /* 0xc10000001500780b */ /* 0x000fd2000472e400 */
[----:B------:R-:W-:-:S04]  /*1f80*/  @P0 FADD R4, R2, -1 ;  /* 0xbf80000002040421 */ /* 0x000fc80000000000 */
[----:B------:R-:W-:-:S05]  /*1f90*/  @!P1 FADD R4, R4, -1 ;  /* 0xbf80000004049421 */ /* 0x000fca0000000000 */
[----:B------:R-:W-:Y:S01]  /*1fa0*/  @P0 MOV R2, R4 ;  /* 0x0000000400020202 */ /* 0x000fe20000000f00 */
[----:B------:R-:W-:Y:S06]  /*1fb0*/  @P0 BRA `(.L_x_32) ;  /* 0x0000000000200947 */ /* 0x000fec0003800000 */
[----:B------:R-:W-:Y:S01]  /*1fc0*/  FSETP.GE.AND P0, PT, R21, 16, PT ;  /* 0x418000001500780b */ /* 0x000fe20003f06000 */
[----:B------:R-:W-:-:S12]  /*1fd0*/  FADD R2, R2, 1 ;  /* 0x3f80000002027421 */ /* 0x000fd80000000000 */
[----:B------:R-:W-:-:S04]  /*1fe0*/  @P0 IMAD.MOV.U32 R4, RZ, RZ, 0x41000000 ;  /* 0x41000000ff040424 */ /* 0x000fc800078e00ff */
[----:B------:R-:W-:-:S05]  /*1ff0*/  @P0 FFMA R4, R4, -3, R21 ;  /* 0xc040000004040823 */ /* 0x000fca0000000015 */
[----:B------:R-:W-:Y:S01]  /*2000*/  FSETP.GE.AND P1, PT, R4, RZ, P0 ;  /* 0x000000ff0400720b */ /* 0x000fe20000726000 */
[----:B------:R-:W-:-:S12]  /*2010*/  @P0 FADD R4, R2, 1 ;  /* 0x3f80000002040421 */ /* 0x000fd80000000000 */
[----:B------:R-:W-:-:S04]  /*2020*/  @P1 FADD R4, R4, 1 ;  /* 0x3f80000004041421 */ /* 0x000fc80000000000 */
[----:B------:R-:W-:-:S07]  /*2030*/  @P0 IMAD.MOV.U32 R2, RZ, RZ, R4 ;  /* 0x000000ffff020224 */ /* 0x000fce00078e0004 */
.L_x_32:
[----:B------:R-:W-:Y:S05]  /*2040*/  BSYNC.RECONVERGENT B2 ;  /* 0x0000000000027941 */ /* 0x000fea0003800200 */
.L_x_31:
[----:B------:R-:W-:Y:S01]  /*2050*/  FFMA R3, R2, -8, R3 ;  /* 0xc100000002037823 */ /* 0x000fe20000000003 */
[----:B------:R-:W-:Y:S06]  /*2060*/  BRA `(.L_x_29) ;  /* 0x0000000000647947 */ /* 0x000fec0003800000 */
.L_x_30:
[C---:B------:R-:W-:Y:S01]  /*2070*/  LOP3.LUT R2, R3.reuse, 0xff800000, RZ, 0xc0, !PT ;  /* 0xff80000003027812 */ /* 0x040fe200078ec0ff */
[----:B------:R-:W-:Y:S01]  /*2080*/  BSSY.RECONVERGENT B2, `(.L_x_33) ;  /* 0x0000015000027945 */ /* 0x000fe20003800200 */
[C---:B------:R-:W-:Y:S02]  /*2090*/  ISETP.GT.U32.AND P0, PT, R3.reuse, 0x7f7fffff, PT ;  /* 0x7f7fffff0300780c */ /* 0x040fe40003f04070 */
[----:B------:R-:W-:Y:S01]  /*20a0*/  MOV R25, 0x7fffffff ;  /* 0x7fffffff00197802 */ /* 0x000fe20000000f00 */
[----:B------:R-:W-:Y:S01]  /*20b0*/  VIADD R4, R2, 0xbf000000 ;  /* 0xbf00000002047836 */ /* 0x000fe20000000000 */
[----:B------:R-:W-:Y:S02]  /*20c0*/  LOP3.LUT R2, R3, 0x7fffff, RZ, 0xc0, !PT ;  /* 0x007fffff03027812 */ /* 0x000fe400078ec0ff */
[----:B------:R-:W-:Y:S02]  /*20d0*/  FSEL R25, R25, 67108864, P0 ;  /* 0x4c80000019197808 */ /* 0x000fe40000000000 */
[----:B------:R-:W-:-:S02]  /*20e0*/  ISETP.NE.AND P1, PT, R4, RZ, PT ;  /* 0x000000ff0400720c */ /* 0x000fc40003f25270 */
[----:B------:R-:W-:-:S11]  /*20f0*/  LOP3.LUT R2, R2, 0x3f800000, RZ, 0xfc, !PT ;  /* 0x3f80000002027812 */ /* 0x000fd600078efcff */
[----:B------:R-:W-:Y:S05]  /*2100*/  @!P1 BRA `(.L_x_34) ;  /* 0x0000000000309947 */ /* 0x000fea0003800000 */
.L_x_35:
[----:B------:R-:W-:-:S05]  /*2110*/  VIMNMX.U32 R3, PT, PT, R4, 0xb800000, PT ;  /* 0x0b80000004037848 */ /* 0x000fca0003fe0000 */
[----:B------:R-:W-:Y:S02]  /*2120*/  IMAD.IADD R2, R3, 0x1, R2 ;  /* 0x0000000103027824 */ /* 0x000fe400078e0202 */
[----:B------:R-:W-:Y:S02]  /*2130*/  IMAD.IADD R4, R4, 0x1, -R3 ;  /* 0x0000000104047824 */ /* 0x000fe400078e0a03 */
[----:B------:R-:W-:-:S03]  /*2140*/  FADD R21, R2, -R2 ;  /* 0x8000000202157221 */ /* 0x000fc60000000000 */
[----:B------:R-:W-:Y:S01]  /*2150*/  ISETP.NE.AND P1, PT, R4, RZ, PT ;  /* 0x000000ff0400720c */ /* 0x000fe20003f25270 */
[----:B------:R-:W-:-:S04]  /*2160*/  FADD R21, R2, R21 ;  /* 0x0000001502157221 */ /* 0x000fc80000000000 */
[----:B------:R-:W-:-:S04]  /*2170*/  FADD R20, R2, -R21 ;  /* 0x8000001502147221 */ /* 0x000fc80000000000 */
[----:B------:R-:W-:-:S04]  /*2180*/  FFMA.RZ R20, R20, 1, R21 ;  /* 0x3f80000014147823 */ /* 0x000fc8000000c015 */
[----:B------:R-:W0:Y:S02]  /*2190*/  FRND.TRUNC R21, R20 ;  /* 0x0000001400157307 */ /* 0x000e24000020d000 */
[----:B0-----:R-:W-:-:S05]  /*21a0*/  FADD R2, R2, -R21 ;  /* 0x8000001502027221 */ /* 0x001fca0000000000 */
[----:B------:R-:W-:-:S13]  /*21b0*/  ISETP.NE.AND P0, PT, R2, RZ, PT ;  /* 0x000000ff0200720c */ /* 0x000fda0003f05270 */
[----:B------:R-:W-:Y:S05]  /*21c0*/  @P0 BRA P1, `(.L_x_35) ;  /* 0xfffffffc00d00947 */ /* 0x000fea000083ffff */
.L_x_34:
[----:B------:R-:W-:Y:S05]  /*21d0*/  BSYNC.RECONVERGENT B2 ;  /* 0x0000000000027941 */ /* 0x000fea0003800200 */
.L_x_33:
[----:B------:R-:W-:-:S04]  /*21e0*/  FMUL R2, R2, 1.1920928955078125e-07 ;  /* 0x3400000002027820 */ /* 0x000fc80000400000 */
[----:B------:R-:W-:-:S07]  /*21f0*/  FMUL R3, R25, R2 ;  /* 0x0000000219037220 */ /* 0x000fce0000400000 */
.L_x_29:
[----:B------:R-:W-:Y:S05]  /*2200*/  BSYNC.RECONVERGENT B1 ;  /* 0x0000000000017941 */ /* 0x000fea0003800200 */
.L_x_28:
[C---:B------:R-:W-:Y:S01]  /*2210*/  FSETP.NAN.AND P0, PT, |R3|.reuse, |R3|, PT ;  /* 0x400000030300720b */ /* 0x040fe20003f08200 */
[----:B------:R-:W-:Y:S01]  /*2220*/  BSSY.RECONVERGENT B1, `(.L_x_36) ;  /* 0x000003a000017945 */ /* 0x000fe20003800200 */
[----:B------:R-:W-:Y:S01]  /*2230*/  LOP3.LUT R2, R3, 0x80000000, R0, 0xb8, !PT ;  /* 0x8000000003027812 */ /* 0x000fe200078eb800 */
[----:B------:R-:W-:-:S03]  /*2240*/  FADD R0, R23, 1 ;  /* 0x3f80000017007421 */ /* 0x000fc60000000000 */
[----:B------:R-:W-:Y:S01]  /*2250*/  FSEL R2, R3, R2, P0 ;  /* 0x0000000203027208 */ /* 0x000fe20000000000 */
[C---:B------:R-:W-:Y:S01]  /*2260*/  FADD R3, |R0|.reuse, -RZ ;  /* 0x800000ff00037221 */ /* 0x040fe20000000200 */
[----:B------:R-:W-:-:S03]  /*2270*/  FSETP.GEU.AND P0, PT, |R0|, 8, PT ;  /* 0x410000000000780b */ /* 0x000fc60003f0e200 */
[----:B------:R0:W-:Y:S10]  /*2280*/  STL [R1+0x1c], R2 ;  /* 0x00001c0201007387 */ /* 0x0001f40000100800 */
[----:B0-----:R-:W-:Y:S05]  /*2290*/  @!P0 BRA `(.L_x_37) ;  /* 0x0000000000c88947 */ /* 0x001fea0003800000 */
        /* <DEDUP_REMOVED lines=11> */
[----:B------:R-:W-:-:S04]  /*2350*/  @!P1 FADD R20, R20, -1 ;  /* 0xbf80000014149421 */ /* 0x000fc80000000000 */
[----:B------:R-:W-:Y:S01]  /*2360*/  @P0 IMAD.MOV.U32 R2, RZ, RZ, R20 ;  /* 0x000000ffff020224 */ /* 0x000fe200078e0014 */
[----:B------:R-:W-:Y:S06]  /*2370*/  @P0 BRA `(.L_x_40) ;  /* 0x0000000000200947 */ /* 0x000fec0003800000 */
[----:B------:R-:W-:Y:S01]  /*2380*/  FSETP.GE.AND P0, PT, R4, 16, PT ;  /* 0x418000000400780b */ /* 0x000fe20003f06000 */
[----:B------:R-:W-:-:S12]  /*2390*/  FADD R2, R2, 1 ;  /* 0x3f80000002027421 */ /* 0x000fd80000000000 */
[----:B------:R-:W-:-:S05]  /*23a0*/  @P0 MOV R21, 0x41000000 ;  /* 0x4100000000150802 */ /* 0x000fca0000000f00 */
[----:B------:R-:W-:-:S05]  /*23b0*/  @P0 FFMA R4, R21, -3, R4 ;  /* 0xc040000015040823 */ /* 0x000fca0000000004 */
[----:B------:R-:W-:Y:S01]  /*23c0*/  FSETP.GE.AND P1, PT, R4, RZ, P0 ;  /* 0x000000ff0400720b */ /* 0x000fe20000726000 */
[----:B------:R-:W-:-:S12]  /*23d0*/  @P0 FADD R4, R2, 1 ;  /* 0x3f80000002040421 */ /* 0x000fd80000000000 */
[----:B------:R-:W-:-:S04]  /*23e0*/  @P1 FADD R4, R4, 1 ;  /* 0x3f80000004041421 */ /* 0x000fc80000000000 */
[----:B------:R-:W-:-:S07]  /*23f0*/  @P0 IMAD.MOV.U32 R2, RZ, RZ, R4 ;  /* 0x000000ffff020224 */ /* 0x000fce00078e0004 */
.L_x_40:
[----:B------:R-:W-:Y:S05]  /*2400*/  BSYNC.RECONVERGENT B2 ;  /* 0x0000000000027941 */ /* 0x000fea0003800200 */
.L_x_39:
[----:B------:R-:W-:Y:S01]  /*2410*/  FFMA R3, R2, -8, R3 ;  /* 0xc100000002037823 */ /* 0x000fe20000000003 */
[----:B------:R-:W-:Y:S06]  /*2420*/  BRA `(.L_x_37) ;  /* 0x0000000000647947 */ /* 0x000fec0003800000 */
.L_x_38:
[C---:B------:R-:W-:Y:S01]  /*2430*/  LOP3.LUT R2, R3.reuse, 0xff800000, RZ, 0xc0, !PT ;  /* 0xff80000003027812 */ /* 0x040fe200078ec0ff */
[----:B------:R-:W-:Y:S01]  /*2440*/  IMAD.MOV.U32 R25, RZ, RZ, 0x7fffffff ;  /* 0x7fffffffff197424 */ /* 0x000fe200078e00ff */
[C---:B------:R-:W-:Y:S01]  /*2450*/  ISETP.GT.U32.AND P0, PT, R3.reuse, 0x7f7fffff, PT ;  /* 0x7f7fffff0300780c */ /* 0x040fe20003f04070 */
[----:B------:R-:W-:Y:S02]  /*2460*/  BSSY.RECONVERGENT B2, `(.L_x_41) ;  /* 0x0000013000027945 */ /* 0x000fe40003800200 */
[----:B------:R-:W-:Y:S01]  /*2470*/  VIADD R4, R2, 0xbf000000 ;  /* 0xbf00000002047836 */ /* 0x000fe20000000000 */
[----:B------:R-:W-:Y:S02]  /*2480*/  LOP3.LUT R2, R3, 0x7fffff, RZ, 0xc0, !PT ;  /* 0x007fffff03027812 */ /* 0x000fe400078ec0ff */
[----:B------:R-:W-:Y:S02]  /*2490*/  FSEL R25, R25, 67108864, P0 ;  /* 0x4c80000019197808 */ /* 0x000fe40000000000 */
[----:B------:R-:W-:-:S02]  /*24a0*/  ISETP.NE.AND P1, PT, R4, RZ, PT ;  /* 0x000000ff0400720c */ /* 0x000fc40003f25270 */
[----:B------:R-:W-:-:S11]  /*24b0*/  LOP3.LUT R2, R2, 0x3f800000, RZ, 0xfc, !PT ;  /* 0x3f80000002027812 */ /* 0x000fd600078efcff */
[----:B------:R-:W-:Y:S05]  /*24c0*/  @!P1 BRA `(.L_x_42) ;  /* 0x0000000000309947 */ /* 0x000fea0003800000 */
.L_x_43:
[----:B------:R-:W-:-:S04]  /*24d0*/  VIMNMX.U32 R3, PT, PT, R4, 0xb800000, PT ;  /* 0x0b80000004037848 */ /* 0x000fc80003fe0000 */
[----:B------:R-:W-:Y:S01]  /*24e0*/  IADD3 R2, PT, PT, R3, R2, RZ ;  /* 0x0000000203027210 */ /* 0x000fe20007ffe0ff */
[----:B------:R-:W-:-:S04]  /*24f0*/  IMAD.IADD R4, R4, 0x1, -R3 ;  /* 0x0000000104047824 */ /* 0x000fc800078e0a03 */
[----:B------:R-:W-:Y:S01]  /*2500*/  FADD R21, R2, -R2 ;  /* 0x8000000202157221 */ /* 0x000fe20000000000 */
[----:B------:R-:W-:-:S03]  /*2510*/  ISETP.NE.AND P1, PT, R4, RZ, PT ;  /* 0x000000ff0400720c */ /* 0x000fc60003f25270 */
[----:B------:R-:W-:-:S04]  /*2520*/  FADD R21, R2, R21 ;  /* 0x0000001502157221 */ /* 0x000fc80000000000 */
[----:B------:R-:W-:-:S04]  /*2530*/  FADD R20, R2, -R21 ;  /* 0x8000001502147221 */ /* 0x000fc80000000000 */
[----:B------:R-:W-:-:S04]  /*2540*/  FFMA.RZ R20, R20, 1, R21 ;  /* 0x3f80000014147823 */ /* 0x000fc8000000c015 */
[----:B------:R-:W0:Y:S02]  /*2550*/  FRND.TRUNC R21, R20 ;  /* 0x0000001400157307 */ /* 0x000e24000020d000 */
[----:B0-----:R-:W-:-:S05]  /*2560*/  FADD R2, R2, -R21 ;  /* 0x8000001502027221 */ /* 0x001fca0000000000 */
[----:B------:R-:W-:-:S13]  /*2570*/  ISETP.NE.AND P0, PT, R2, RZ, PT ;  /* 0x000000ff0200720c */ /* 0x000fda0003f05270 */
[----:B------:R-:W-:Y:S05]  /*2580*/  @P0 BRA P1, `(.L_x_43) ;  /* 0xfffffffc00d00947 */ /* 0x000fea000083ffff */
.L_x_42:
[----:B------:R-:W-:Y:S05]  /*2590*/  BSYNC.RECONVERGENT B2 ;  /* 0x0000000000027941 */ /* 0x000fea0003800200 */
.L_x_41:
[----:B------:R-:W-:-:S04]  /*25a0*/  FMUL R2, R2, 1.1920928955078125e-07 ;  /* 0x3400000002027820 */ /* 0x000fc80000400000 */
[----:B------:R-:W-:-:S07]  /*25b0*/  FMUL R3, R25, R2 ;  /* 0x0000000219037220 */ /* 0x000fce0000400000 */
.L_x_37:
[----:B------:R-:W-:Y:S05]  /*25c0*/  BSYNC.RECONVERGENT B1 ;  /* 0x0000000000017941 */ /* 0x000fea0003800200 */
.L_x_36:
        /* <DEDUP_REMOVED lines=25> */
[----:B------:R-:W-:-:S04]  /*2760*/  @P0 IMAD.MOV.U32 R21, RZ, RZ, 0x41000000 ;  /* 0x41000000ff150424 */ /* 0x000fc800078e00ff */
[----:B------:R-:W-:-:S05]  /*2770*/  @P0 FFMA R4, R21, -3, R4 ;  /* 0xc040000015040823 */ /* 0x000fca0000000004 */
[----:B------:R-:W-:Y:S01]  /*2780*/  FSETP.GE.AND P1, PT, R4, RZ, P0 ;  /* 0x000000ff0400720b */ /* 0x000fe20000726000 */
[----:B------:R-:W-:-:S12]  /*2790*/  @P0 FADD R4, R2, 1 ;  /* 0x3f80000002040421 */ /* 0x000fd80000000000 */
[----:B------:R-:W-:-:S05]  /*27a0*/  @P1 FADD R4, R4, 1 ;  /* 0x3f80000004041421 */ /* 0x000fca0000000000 */
[----:B------:R-:W-:-:S07]  /*27b0*/  @P0 MOV R2, R4 ;  /* 0x0000000400020202 */ /* 0x000fce0000000f00 */
.L_x_48:
[----:B------:R-:W-:Y:S05]  /*27c0*/  BSYNC.RECONVERGENT B2 ;  /* 0x0000000000027941 */ /* 0x000fea0003800200 */
.L_x_47:
[----:B------:R-:W-:Y:S01]  /*27d0*/  FFMA R3, R2, -8, R3 ;  /* 0xc100000002037823 */ /* 0x000fe20000000003 */
[----:B------:R-:W-:Y:S06]  /*27e0*/  BRA `(.L_x_45) ;  /* 0x0000000000647947 */ /* 0x000fec0003800000 */
.L_x_46:
        /* <DEDUP_REMOVED lines=10> */
.L_x_51:
[----:B------:R-:W-:-:S04]  /*2890*/  VIMNMX.U32 R3, PT, PT, R4, 0xb800000, PT ;  /* 0x0b80000004037848 */ /* 0x000fc80003fe0000 */
[C---:B------:R-:W-:Y:S01]  /*28a0*/  IADD3 R4, PT, PT, -R3.reuse, R4, RZ ;  /* 0x0000000403047210 */ /* 0x040fe20007ffe1ff */
[----:B------:R-:W-:-:S03]  /*28b0*/  IMAD.IADD R2, R3, 0x1, R2 ;  /* 0x0000000103027824 */ /* 0x000fc600078e0202 */
[----:B------:R-:W-:Y:S01]  /*28c0*/  ISETP.NE.AND P1, PT, R4, RZ, PT ;  /* 0x000000ff0400720c */ /* 0x000fe20003f25270 */
[----:B------:R-:W-:-:S04]  /*28d0*/  FADD R21, R2, -R2 ;  /* 0x8000000202157221 */ /* 0x000fc80000000000 */
[----:B------:R-:W-:-:S04]  /*28e0*/  FADD R21, R2, R21 ;  /* 0x0000001502157221 */ /* 0x000fc80000000000 */
[----:B------:R-:W-:-:S04]  /*28f0*/  FADD R20, R2, -R21 ;  /* 0x8000001502147221 */ /* 0x000fc80000000000 */
[----:B------:R-:W-:-:S04]  /*2900*/  FFMA.RZ R20, R20, 1, R21 ;  /* 0x3f80000014147823 */ /* 0x000fc8000000c015 */
[----:B------:R-:W0:Y:S02]  /*2910*/  FRND.TRUNC R21, R20 ;  /* 0x0000001400157307 */ /* 0x000e24000020d000 */
[----:B0-----:R-:W-:-:S05]  /*2920*/  FADD R2, R2, -R21 ;  /* 0x8000001502027221 */ /* 0x001fca0000000000 */
[----:B------:R-:W-:-:S13]  /*2930*/  ISETP.NE.AND P0, PT, R2, RZ, PT ;  /* 0x000000ff0200720c */ /* 0x000fda0003f05270 */
[----:B------:R-:W-:Y:S05]  /*2940*/  @P0 BRA P1, `(.L_x_51) ;  /* 0xfffffffc00d00947 */ /* 0x000fea000083ffff */
.L_x_50:
[----:B------:R-:W-:Y:S05]  /*2950*/  BSYNC.RECONVERGENT B2 ;  /* 0x0000000000027941 */ /* 0x000fea0003800200 */
.L_x_49:
[----:B------:R-:W-:-:S04]  /*2960*/  FMUL R2, R2, 1.1920928955078125e-07 ;  /* 0x3400000002027820 */ /* 0x000fc80000400000 */
[----:B------:R-:W-:-:S07]  /*2970*/  FMUL R3, R25, R2 ;  /* 0x0000000219037220 */ /* 0x000fce0000400000 */
.L_x_45:
[----:B------:R-:W-:Y:S05]  /*2980*/  BSYNC.RECONVERGENT B1 ;  /* 0x0000000000017941 */ /* 0x000fea0003800200 */
.L_x_44:
        /* <DEDUP_REMOVED lines=31> */
.L_x_56:
[----:B------:R-:W-:Y:S05]  /*2b80*/  BSYNC.RECONVERGENT B2 ;  /* 0x0000000000027941 */ /* 0x000fea0003800200 */
.L_x_55:
[----:B------:R-:W-:Y:S01]  /*2b90*/  FFMA R3, R2, -8, R3 ;  /* 0xc100000002037823 */ /* 0x000fe20000000003 */
[----:B------:R-:W-:Y:S06]  /*2ba0*/  BRA `(.L_x_53) ;  /* 0x0000000000647947 */ /* 0x000fec0003800000 */
.L_x_54:
[C---:B------:R-:W-:Y:S01]  /*2bb0*/  LOP3.LUT R2, R3.reuse, 0xff800000, RZ, 0xc0, !PT ;  /* 0xff80000003027812 */ /* 0x040fe200078ec0ff */
[----:B------:R-:W-:Y:S01]  /*2bc0*/  IMAD.MOV.U32 R25, RZ, RZ, 0x7fffffff ;  /* 0x7fffffffff197424 */ /* 0x000fe200078e00ff */
[C---:B------:R-:W-:Y:S01]  /*2bd0*/  ISETP.GT.U32.AND P0, PT, R3.reuse, 0x7f7fffff, PT ;  /* 0x7f7fffff0300780c */ /* 0x040fe20003f04070 */
[----:B------:R-:W-:Y:S01]  /*2be0*/  BSSY.RECONVERGENT B2, `(.L_x_57) ;  /* 0x0000013000027945 */ /* 0x000fe20003800200 */
[----:B------:R-:W-:Y:S02]  /*2bf0*/  IADD3 R4, PT, PT, R2, -0x41000000, RZ ;  /* 0xbf00000002047810 */ /* 0x000fe40007ffe0ff */
[----:B------:R-:W-:Y:S02]  /*2c00*/  LOP3.LUT R2, R3, 0x7fffff, RZ, 0xc0, !PT ;  /* 0x007fffff03027812 */ /* 0x000fe400078ec0ff */
[----:B------:R-:W-:Y:S02]  /*2c10*/  ISETP.NE.AND P1, PT, R4, RZ, PT ;  /* 0x000000ff0400720c */ /* 0x000fe40003f25270 */
[----:B------:R-:W-:-:S02]  /*2c20*/  LOP3.LUT R2, R2, 0x3f800000, RZ, 0xfc, !PT ;  /* 0x3f80000002027812 */ /* 0x000fc400078efcff */
[----:B------:R-:W-:-:S09]  /*2c30*/  FSEL R25, R25, 67108864, P0 ;  /* 0x4c80000019197808 */ /* 0x000fd20000000000 */
[----:B------:R-:W-:Y:S05]  /*2c40*/  @!P1 BRA `(.L_x_58) ;  /* 0x0000000000309947 */ /* 0x000fea0003800000 */
.L_x_59:
        /* <DEDUP_REMOVED lines=12> */
.L_x_58:
[----:B------:R-:W-:Y:S05]  /*2d10*/  BSYNC.RECONVERGENT B2 ;  /* 0x0000000000027941 */ /* 0x000fea0003800200 */
.L_x_57:
[----:B------:R-:W-:-:S04]  /*2d20*/  FMUL R2, R2, 1.1920928955078125e-07 ;  /* 0x3400000002027820 */ /* 0x000fc80000400000 */
[----:B------:R-:W-:-:S07]  /*2d30*/  FMUL R3, R25, R2 ;  /* 0x0000000219037220 */ /* 0x000fce0000400000 */
.L_x_53:
[----:B------:R-:W-:Y:S05]  /*2d40*/  BSYNC.RECONVERGENT B1 ;  /* 0x0000000000017941 */ /* 0x000fea0003800200 */
.L_x_52:
        /* <DEDUP_REMOVED lines=31> */
.L_x_64:
[----:B------:R-:W-:Y:S05]  /*2f40*/  BSYNC.RECONVERGENT B2 ;  /* 0x0000000000027941 */ /* 0x000fea0003800200 */
.L_x_63:
[----:B------:R-:W-:Y:S01]  /*2f50*/  FFMA R3, R2, -8, R3 ;  /* 0xc100000002037823 */ /* 0x000fe20000000003 */
[----:B------:R-:W-:Y:S06]  /*2f60*/  BRA `(.L_x_61) ;  /* 0x0000000000647947 */ /* 0x000fec0003800000 */
.L_x_62:
        /* <DEDUP_REMOVED lines=10> */
.L_x_67:
        /* <DEDUP_REMOVED lines=12> */
.L_x_66:
[----:B------:R-:W-:Y:S05]  /*30d0*/  BSYNC.RECONVERGENT B2 ;  /* 0x0000000000027941 */ /* 0x000fea0003800200 */
.L_x_65:
[----:B------:R-:W-:-:S04]  /*30e0*/  FMUL R2, R2, 1.1920928955078125e-07 ;  /* 0x3400000002027820 */ /* 0x000fc80000400000 */
[----:B------:R-:W-:-:S07]  /*30f0*/  FMUL R3, R25, R2 ;  /* 0x0000000219037220 */ /* 0x000fce0000400000 */
.L_x_61:
[----:B------:R-:W-:Y:S05]  /*3100*/  BSYNC.RECONVERGENT B1 ;  /* 0x0000000000017941 */ /* 0x000fea0003800200 */
.L_x_60:
        /* <DEDUP_REMOVED lines=31> */
.L_x_72:
[----:B------:R-:W-:Y:S05]  /*3300*/  BSYNC.RECONVERGENT B2 ;  /* 0x0000000000027941 */ /* 0x000fea0003800200 */
.L_x_71:
[----:B------:R-:W-:Y:S01]  /*3310*/  FFMA R3, R2, -8, R3 ;  /* 0xc100000002037823 */ /* 0x000fe20000000003 */
[----:B------:R-:W-:Y:S06]  /*3320*/  BRA `(.L_x_69) ;  /* 0x0000000000647947 */ /* 0x000fec0003800000 */
.L_x_70:
        /* <DEDUP_REMOVED lines=10> */
.L_x_75:
        /* <DEDUP_REMOVED lines=12> */
.L_x_74:
[----:B------:R-:W-:Y:S05]  /*3490*/  BSYNC.RECONVERGENT B2 ;  /* 0x0000000000027941 */ /* 0x000fea0003800200 */
.L_x_73:
[----:B------:R-:W-:-:S04]  /*34a0*/  FMUL R2, R2, 1.1920928955078125e-07 ;  /* 0x3400000002027820 */ /* 0x000fc80000400000 */
[----:B------:R-:W-:-:S07]  /*34b0*/  FMUL R3, R25, R2 ;  /* 0x0000000219037220 */ /* 0x000fce0000400000 */
.L_x_69:
[----:B------:R-:W-:Y:S05]  /*34c0*/  BSYNC.RECONVERGENT B1 ;  /* 0x0000000000017941 */ /* 0x000fea0003800200 */
.L_x_68:
        /* <DEDUP_REMOVED lines=31> */
.L_x_80:
[----:B------:R-:W-:Y:S05]  /*36c0*/  BSYNC.RECONVERGENT B2 ;  /* 0x0000000000027941 */ /* 0x000fea0003800200 */
.L_x_79:
[----:B------:R-:W-:Y:S01]  /*36d0*/  FFMA R3, R2, -8, R3 ;  /* 0xc100000002037823 */ /* 0x000fe20000000003 */
[----:B------:R-:W-:Y:S06]  /*36e0*/  BRA `(.L_x_77) ;  /* 0x0000000000647947 */ /* 0x000fec0003800000 */
.L_x_78:
        /* <DEDUP_REMOVED lines=10> */
.L_x_83:
        /* <DEDUP_REMOVED lines=12> */
.L_x_82:
[----:B------:R-:W-:Y:S05]  /*3850*/  BSYNC.RECONVERGENT B2 ;  /* 0x0000000000027941 */ /* 0x000fea0003800200 */
.L_x_81:
[----:B------:R-:W-:-:S04]  /*3860*/  FMUL R2, R2, 1.1920928955078125e-07 ;  /* 0x3400000002027820 */ /* 0x000fc80000400000 */
[----:B------:R-:W-:-:S07]  /*3870*/  FMUL R3, R25, R2 ;  /* 0x0000000219037220 */ /* 0x000fce0000400000 */
.L_x_77:
[----:B------:R-:W-:Y:S05]  /*3880*/  BSYNC.RECONVERGENT B1 ;  /* 0x0000000000017941 */ /* 0x000fea0003800200 */
.L_x_76:
[C---:B------:R-:W-:Y:S01]  /*3890*/  FSETP.NAN.AND P0, PT, |R3|.reuse, |R3|, PT ;  /* 0x400000030300720b */ /* 0x040fe20003f08200 */
[----:B------:R-:W-:Y:S01]  /*38a0*/  BSSY.RECONVERGENT B1, `(.L_x_84) ;  /* 0x0000167000017945 */ /* 0x000fe20003800200 */
[C---:B------:R-:W-:Y:S01]  /*38b0*/  LOP3.LUT R4, R3.reuse, 0x80000000, R0, 0xb8, !PT ;  /* 0x8000000003047812 */ /* 0x040fe200078eb800 */
[----:B------:R-:W-:Y:S01]  /*38c0*/  IMAD.MOV.U32 R0, RZ, RZ, RZ ;  /* 0x000000ffff007224 */ /* 0x000fe200078e00ff */
[----:B------:R-:W-:Y:S02]  /*38d0*/  PRMT R2, RZ, 0x7610, R2 ;  /* 0x00007610ff027816 */ /* 0x000fe40000000002 */
[----:B------:R-:W-:Y:S01]  /*38e0*/  FSEL R4, R3, R4, P0 ;  /* 0x0000000403047208 */ /* 0x000fe20000000000 */
[----:B------:R-:W-:-:S04]  /*38f0*/  IMAD.MOV.U32 R3, RZ, RZ, RZ ;  /* 0x000000ffff037224 */ /* 0x000fc800078e00ff */
[----:B------:R0:W-:Y:S03]  /*3900*/  STL [R1+0x34], R4 ;  /* 0x0000340401007387 */ /* 0x0001e60000100800 */
.L_x_104:
[----:B------:R-:W-:-:S06]  /*3910*/  IMAD R25, R3, 0x4, R24 ;  /* 0x0000000403197824 */ /* 0x000fcc00078e0218 */
[----:B------:R-:W2:Y:S01]  /*3920*/  LDL R25, [R25] ;  /* 0x0000000019197983 */ /* 0x000ea20000100800 */
[----:B------:R-:W-:Y:S01]  /*3930*/  HFMA2 R26, -RZ, RZ, 3.1015625, 0 ;  /* 0x42340000ff1a7431 */ /* 0x000fe200000001ff */
[----:B------:R-:W-:Y:S04]  /*3940*/  BSSY.RECONVERGENT B2, `(.L_x_85) ;  /* 0x0000044000027945 */ /* 0x000fe80003800200 */
[----:B--2---:R-:W-:-:S04]  /*3950*/  FFMA R26, R25, -R26, 225 ;  /* 0x43610000191a7423 */ /* 0x004fc8000000081a */
[----:B------:R-:W-:-:S04]  /*3960*/  FMUL R26, R26, 0.017453292384743690491 ;  /* 0x3c8efa351a1a7820 */ /* 0x000fc80000400000 */
[C---:B0-----:R-:W-:Y:S01]  /*3970*/  FMUL R4, R26.reuse, 0.63661974668502807617 ;  /* 0x3f22f9831a047820 */ /* 0x041fe20000400000 */
[----:B------:R-:W-:-:S05]  /*3980*/  FSETP.GE.AND P0, PT, |R26|, 105615, PT ;  /* 0x47ce47801a00780b */ /* 0x000fca0003f06200 */
[----:B------:R-:W0:Y:S02]  /*3990*/  F2I.NTZ R4, R4 ;  /* 0x0000000400047305 */ /* 0x000e240000203100 */
[----:B0-----:R-:W-:Y:S01]  /*39a0*/  I2FP.F32.S32 R27, R4 ;  /* 0x00000004001b7245 */ /* 0x001fe20000201400 */
[----:B------:R-:W-:-:S04]  /*39b0*/  IMAD.MOV.U32 R28, RZ, RZ, R4 ;  /* 0x000000ffff1c7224 */ /* 0x000fc800078e0004 */
[----:B------:R-:W-:-:S04]  /*39c0*/  FFMA R20, R27, -1.5707962512969970703, R26 ;  /* 0xbfc90fda1b147823 */ /* 0x000fc8000000001a */
[----:B------:R-:W-:-:S04]  /*39d0*/  FFMA R20, R27, -7.5497894158615963534e-08, R20 ;  /* 0xb3a221681b147823 */ /* 0x000fc80000000014 */
[----:B------:R-:W-:-:S04]  /*39e0*/  FFMA R27, R27, -5.3903029534742383927e-15, R20 ;  /* 0xa7c234c51b1b7823 */ /* 0x000fc80000000014 */
[----:B------:R-:W-:Y:S01]  /*39f0*/  IMAD.MOV.U32 R21, RZ, RZ, R27 ;  /* 0x000000ffff157224 */ /* 0x000fe200078e001b */
[----:B------:R-:W-:Y:S06]  /*3a00*/  @!P0 BRA `(.L_x_86) ;  /* 0x0000000000dc8947 */ /* 0x000fec0003800000 */
        /* <DEDUP_REMOVED lines=11> */
.L_x_87:
        /* <DEDUP_REMOVED lines=33> */
[C---:B------:R-:W-:Y:S02]  /*3cd0*/  LEA.HI R4, R29.reuse, R4, RZ, 0x1 ;  /* 0x000000041d047211 */ /* 0x040fe400078f08ff */
[C---:B------:R-:W-:Y:S02]  /*3ce0*/  LOP3.LUT R20, R30.reuse, R21, RZ, 0x3c, !PT ;  /* 0x000000151e147212 */ /* 0x040fe400078e3cff */
[----:B------:R-:W-:Y:S02]  /*3cf0*/  LOP3.LUT R21, R30, R29, RZ, 0x3c, !PT ;  /* 0x0000001d1e157212 */ /* 0x000fe400078e3cff */
[----:B0-----:R-:W-:Y:S02]  /*3d00*/  LOP3.LUT R32, R29, R26, RZ, 0x3c, !PT ;  /* 0x0000001a1d207212 */ /* 0x001fe400078e3cff */
[----:B------:R-:W-:Y:S02]  /*3d10*/  IADD3 R29, PT, PT, -R4, RZ, RZ ;  /* 0x000000ff041d7210 */ /* 0x000fe40007ffe1ff */
[----:B------:R-:W0:Y:S01]  /*3d20*/  I2F.F64.S64 R20, R20 ;  /* 0x0000001400147312 */ /* 0x000e220000301c00 */
[----:B------:R-:W-:-:S02]  /*3d30*/  ISETP.GE.AND P2, PT, R32, RZ, PT ;  /* 0x000000ff2000720c */ /* 0x000fc40003f46270 */
[----:B------:R-:W-:Y:S01]  /*3d40*/  @!P1 IMAD.MOV.U32 R4, RZ, RZ, R29 ;  /* 0x000000ffff049224 */ /* 0x000fe200078e001d */
[----:B0-----:R-:W-:-:S10]  /*3d50*/  DMUL R30, R20, UR4 ;  /* 0x00000004141e7c28 */ /* 0x001fd40008000000 */
[----:B------:R-:W0:Y:S02]  /*3d60*/  F2F.F32.F64 R30, R30 ;  /* 0x0000001e001e7310 */ /* 0x000e240000301000 */
[----:B0-----:R-:W-:-:S07]  /*3d70*/  FSEL R21, -R30, R30, !P2 ;  /* 0x0000001e1e157208 */ /* 0x001fce0005000100 */
.L_x_86:
[----:B------:R-:W-:Y:S05]  /*3d80*/  BSYNC.RECONVERGENT B2 ;  /* 0x0000000000027941 */ /* 0x000fea0003800200 */
.L_x_85:
[----:B------:R-:W-:Y:S02]  /*3d90*/  IMAD.MOV.U32 R29, RZ, RZ, 0x37cbac00 ;  /* 0x37cbac00ff1d7424 */ /* 0x000fe400078e00ff */
[----:B------:R-:W-:Y:S01]  /*3da0*/  FMUL R20, R21, R21 ;  /* 0x0000001515147220 */ /* 0x000fe20000400000 */
[C---:B------:R-:W-:Y:S01]  /*3db0*/  LOP3.LUT R30, R4.reuse, 0x1, RZ, 0xc0, !PT ;  /* 0x00000001041e7812 */ /* 0x040fe200078ec0ff */
[----:B------:R-:W-:Y:S01]  /*3dc0*/  BSSY.RECONVERGENT B2, `(.L_x_88) ;  /* 0x000005a000027945 */ /* 0x000fe20003800200 */
[----:B------:R-:W-:Y:S01]  /*3dd0*/  LOP3.LUT P2, RZ, R4, 0x2, RZ, 0xc0, !PT ;  /* 0x0000000204ff7812 */ /* 0x000fe2000784c0ff */
[----:B------:R-:W-:Y:S01]  /*3de0*/  FFMA R31, R20, R29, -0.0013887860113754868507 ;  /* 0xbab607ed141f7423 */ /* 0x000fe2000000001d */
[----:B------:R-:W-:Y:S02]  /*3df0*/  ISETP.NE.U32.AND P1, PT, R30, 0x1, PT ;  /* 0x000000011e00780c */ /* 0x000fe40003f25070 */
[----:B------:R-:W-:Y:S02]  /*3e00*/  MOV R30, 0x3d2aaabb ;  /* 0x3d2aaabb001e7802 */ /* 0x000fe40000000f00 */
[----:B------:R-:W-:Y:S01]  /*3e10*/  FSEL R33, R31, -0.00019574658654164522886, !P1 ;  /* 0xb94d41531f217808 */ /* 0x000fe20004800000 */
[----:B------:R-:W-:Y:S01]  /*3e20*/  IMAD.MOV.U32 R31, RZ, RZ, 0x3effffff ;  /* 0x3effffffff1f7424 */ /* 0x000fe200078e00ff */
[----:B------:R-:W-:-:S02]  /*3e30*/  FSEL R35, R30, 0.0083327032625675201416, !P1 ;  /* 0x3c0885e41e237808 */ /* 0x000fc40004800000 */
        /* <DEDUP_REMOVED lines=10> */
[----:B------:R-:W-:Y:S01]  /*3ee0*/  BSSY.RECONVERGENT B3, `(.L_x_90) ;  /* 0x0000036000037945 */ /* 0x000fe20003800200 */
[----:B------:R-:W-:Y:S01]  /*3ef0*/  MOV R4, R28 ;  /* 0x0000001c00047202 */ /* 0x000fe20000000f00 */
[----:B------:R-:W-:Y:S02]  /*3f00*/  IMAD.MOV.U32 R21, RZ, RZ, R27 ;  /* 0x000000ffff157224 */ /* 0x000fe400078e001b */
[----:B------:R-:W-:Y:S05]  /*3f10*/  @!P0 BRA `(.L_x_91) ;  /* 0x0000000000c88947 */ /* 0x000fea0003800000 */
[----:B------:R-:W-:-:S13]  /*3f20*/  FSETP.NEU.AND P1, PT, |R26|, +INF , PT ;  /* 0x7f8000001a00780b */ /* 0x000fda0003f2d200 */
[----:B------:R-:W-:Y:S01]  /*3f30*/  @!P1 FMUL R21, RZ, R26 ;  /* 0x0000001aff159220 */ /* 0x000fe20000400000 */
[----:B------:R-:W-:Y:S01]  /*3f40*/  @!P1 IMAD.MOV.U32 R4, RZ, RZ, RZ ;  /* 0x000000ffff049224 */ /* 0x000fe200078e00ff */
[----:B------:R-:W-:Y:S06]  /*3f50*/  @!P1 BRA `(.L_x_91) ;  /* 0x0000000000b89947 */ /* 0x000fec0003800000 */
[----:B------:R-:W-:Y:S02]  /*3f60*/  SHF.L.U32 R4, R26, 0x8, RZ ;  /* 0x000000081a047819 */ /* 0x000fe400000006ff */
[----:B------:R-:W-:Y:S01]  /*3f70*/  CS2R R34, SRZ ;  /* 0x0000000000227805 */ /* 0x000fe2000001ff00 */
[----:B------:R-:W-:Y:S01]  /*3f80*/  UMOV UR4, URZ ;  /* 0x000000ff00047c82 */ /* 0x000fe20008000000 */
[----:B------:R-:W-:-:S07]  /*3f90*/  LOP3.LUT R4, R4, 0x80000000, RZ, 0xfc, !PT ;  /* 0x8000000004047812 */ /* 0x000fce00078efcff */
.L_x_92:
[----:B0-----:R-:W0:Y:S02]  /*3fa0*/  LDC.64 R20, c[0x4][RZ] ;  /* 0x01000000ff147b82 */ /* 0x001e240000000a00 */
[----:B0-----:R-:W-:-:S05]  /*3fb0*/  IMAD.WIDE.U32 R32, R35, 0x4, R20 ;  /* 0x0000000423207825 */ /* 0x001fca00078e0014 */
[----:B------:R-:W2:Y:S01]  /*3fc0*/  LDG.E.CONSTANT R21, desc[UR6][R32.64] ;  /* 0x0000000620157981 */ /* 0x000ea2000c1e9900 */
[C---:B------:R-:W-:Y:S02]  /*3fd0*/  IMAD R36, R35.reuse, 0x4, R1 ;  /* 0x0000000423247824 */ /* 0x040fe400078e0201 */
        /* <DEDUP_REMOVED lines=27> */
[C---:B------:R-:W-:Y:S02]  /*4190*/  LEA.HI R4, R35.reuse, R4, RZ, 0x1 ;  /* 0x0000000423047211 */ /* 0x040fe400078f08ff */
[C---:B------:R-:W-:Y:S02]  /*41a0*/  LOP3.LUT R20, R32.reuse, R21, RZ, 0x3c, !PT ;  /* 0x0000001520147212 */ /* 0x040fe400078e3cff */
[----:B------:R-:W-:Y:S01]  /*41b0*/  LOP3.LUT R21, R32, R35, RZ, 0x3c, !PT ;  /* 0x0000002320157212 */ /* 0x000fe200078e3cff */
[----:B-1----:R-:W-:Y:S01]  /*41c0*/  IMAD.MOV R34, RZ, RZ, -R4 ;  /* 0x000000ffff227224 */ /* 0x002fe200078e0a04 */
[----:B------:R-:W-:-:S04]  /*41d0*/  LOP3.LUT R35, R35, R26, RZ, 0x3c, !PT ;  /* 0x0000001a23237212 */ /* 0x000fc800078e3cff */
[----:B------:R-:W1:Y:S01]  /*41e0*/  I2F.F64.S64 R20, R20 ;  /* 0x0000001400147312 */ /* 0x000e620000301c00 */
[----:B------:R-:W-:Y:S02]  /*41f0*/  ISETP.GE.AND P1, PT, R35, RZ, PT ;  /* 0x000000ff2300720c */ /* 0x000fe40003f26270 */
[----:B------:R-:W-:Y:S01]  /*4200*/  @!P2 MOV R4, R34 ;  /* 0x000000220004a202 */ /* 0x000fe20000000f00 */
[----:B-1----:R-:W-:-:S10]  /*4210*/  DMUL R32, R20, UR4 ;  /* 0x0000000414207c28 */ /* 0x002fd40008000000 */
[----:B------:R-:W1:Y:S02]  /*4220*/  F2F.F32.F64 R32, R32 ;  /* 0x0000002000207310 */ /* 0x000e640000301000 */
[----:B-1----:R-:W-:-:S07]  /*4230*/  FSEL R21, -R32, R32, !P1 ;  /* 0x0000002020157208 */ /* 0x002fce0004800100 */
.L_x_91:
[----:B------:R-:W-:Y:S05]  /*4240*/  BSYNC.RECONVERGENT B3 ;  /* 0x0000000000037941 */ /* 0x000fea0003800200 */
.L_x_90:
[C---:B------:R-:W-:Y:S01]  /*4250*/  LOP3.LUT R32, R4.reuse, 0x1, RZ, 0xc0, !PT ;  /* 0x0000000104207812 */ /* 0x040fe200078ec0ff */
[----:B------:R-:W-:Y:S01]  /*4260*/  FMUL R20, R21, R21 ;  /* 0x0000001515147220 */ /* 0x000fe20000400000 */
[----:B------:R-:W-:Y:S02]  /*4270*/  LOP3.LUT P2, RZ, R4, 0x2, RZ, 0xc0, !PT ;  /* 0x0000000204ff7812 */ /* 0x000fe4000784c0ff */
[----:B------:R-:W-:Y:S01]  /*4280*/  ISETP.NE.U32.AND P1, PT, R32, 0x1, PT ;  /* 0x000000012000780c */ /* 0x000fe20003f25070 */
[----:B------:R-:W-:-:S03]  /*4290*/  FFMA R32, R20, R29, -0.0013887860113754868507 ;  /* 0xbab607ed14207423 */ /* 0x000fc6000000001d */
[----:B------:R-:W-:Y:S02]  /*42a0*/  FSEL R35, R30, 0.0083327032625675201416, !P1 ;  /* 0x3c0885e41e237808 */ /* 0x000fe40004800000 */
[----:B------:R-:W-:Y:S02]  /*42b0*/  FSEL R33, R32, -0.00019574658654164522886, !P1 ;  /* 0xb94d415320217808 */ /* 0x000fe40004800000 */
[----:B------:R-:W-:Y:S02]  /*42c0*/  FSEL R32, -R31, -0.16666662693023681641, !P1 ;  /* 0xbe2aaaa81f207808 */ /* 0x000fe40004800100 */
[----:B------:R-:W-:Y:S01]  /*42d0*/  FSEL R4, R21, 1, P1 ;  /* 0x3f80000015047808 */ /* 0x000fe20000800000 */
[----:B------:R-:W-:-:S04]  /*42e0*/  FFMA R33, R20, R33, R35 ;  /* 0x0000002114217223 */ /* 0x000fc80000000023 */
[C---:B------:R-:W-:Y:S01]  /*42f0*/  FFMA R32, R20.reuse, R33, R32 ;  /* 0x0000002114207223 */ /* 0x040fe20000000020 */
[----:B------:R-:W-:-:S04]  /*4300*/  FFMA R21, R20, R4, RZ ;  /* 0x0000000414157223 */ /* 0x000fc800000000ff */
[----:B------:R-:W-:-:S04]  /*4310*/  FFMA R4, R21, R32, R4 ;  /* 0x0000002015047223 */ /* 0x000fc80000000004 */
[----:B------:R-:W-:-:S05]  /*4320*/  @P2 FADD R4, RZ, -R4 ;  /* 0x80000004ff042221 */ /* 0x000fca0000000000 */
[----:B------:R-:W-:-:S04]  /*4330*/  FSETP.LT.AND P1, PT, R4, RZ, PT ;  /* 0x000000ff0400720b */ /* 0x000fc80003f21000 */
[----:B------:R-:W-:-:S04]  /*4340*/  SEL R33, RZ, 0xffffffff, !P1 ;  /* 0xffffffffff217807 */ /* 0x000fc80004800000 */
[----:B------:R-:W-:-:S07]  /*4350*/  I2FP.F32.S32 R33, R33 ;  /* 0x0000002100217245 */ /* 0x000fce0000201400 */
.L_x_89:
[----:B------:R-:W-:Y:S05]  /*4360*/  BSYNC.RECONVERGENT B2 ;  /* 0x0000000000027941 */ /* 0x000fea0003800200 */
.L_x_88:
[----:B------:R-:W-:Y:S01]  /*4370*/  BSSY.RECONVERGENT B2, `(.L_x_93) ;  /* 0x0000037000027945 */ /* 0x000fe20003800200 */
[----:B------:R-:W-:Y:S02]  /*4380*/  IMAD.MOV.U32 R32, RZ, RZ, R28 ;  /* 0x000000ffff207224 */ /* 0x000fe400078e001c */
[----:B------:R-:W-:Y:S01]  /*4390*/  IMAD.MOV.U32 R4, RZ, RZ, R27 ;  /* 0x000000ffff047224 */ /* 0x000fe200078e001b */
[----:B------:R-:W-:Y:S06]  /*43a0*/  @!P0 BRA `(.L_x_94) ;  /* 0x0000000000cc8947 */ /* 0x000fec0003800000 */
[----:B------:R-:W-:-:S13]  /*43b0*/  FSETP.NEU.AND P1, PT, |R26|, +INF , PT ;  /* 0x7f8000001a00780b */ /* 0x000fda0003f2d200 */
[----:B------:R-:W-:Y:S01]  /*43c0*/  @!P1 FMUL R4, RZ, R26 ;  /* 0x0000001aff049220 */ /* 0x000fe20000400000 */
[----:B------:R-:W-:Y:S01]  /*43d0*/  @!P1 MOV R32, RZ ;  /* 0x000000ff00209202 */ /* 0x000fe20000000f00 */
[----:B------:R-:W-:Y:S06]  /*43e0*/  @!P1 BRA `(.L_x_94) ;  /* 0x0000000000bc9947 */ /* 0x000fec0003800000 */
[----:B------:R-:W-:Y:S02]  /*43f0*/  IMAD.SHL.U32 R32, R26, 0x100, RZ ;  /* 0x000001001a207824 */ /* 0x000fe400078e00ff */
[----:B------:R-:W-:Y:S02]  /*4400*/  HFMA2 R35, -RZ, RZ, 0, 0 ;  /* 0x00000000ff237431 */ /* 0x000fe400000001ff */
[----:B------:R-:W-:Y:S01]  /*4410*/  IMAD.MOV.U32 R4, RZ, RZ, RZ ;  /* 0x000000ffff047224 */ /* 0x000fe200078e00ff */
[----:B------:R-:W-:Y:S01]  /*4420*/  UMOV UR4, URZ ;  /* 0x000000ff00047c82 */ /* 0x000fe20008000000 */
[----:B------:R-:W-:-:S07]  /*4430*/  LOP3.LUT R32, R32, 0x80000000, RZ, 0xfc, !PT ;  /* 0x8000000020207812 */ /* 0x000fce00078efcff */
.L_x_95:
[----:B------:R-:W0:Y:S02]  /*4440*/  LDC.64 R20, c[0x4][RZ] ;  /* 0x01000000ff147b82 */ /* 0x000e240000000a00 */
[----:B0-----:R-:W-:-:S05]  /*4450*/  IMAD.WIDE.U32 R36, R35, 0x4, R20 ;  /* 0x0000000423247825 */ /* 0x001fca00078e0014 */
[----:B------:R-:W2:Y:S02]  /*4460*/  LDG.E.CONSTANT R21, desc[UR6][R36.64] ;  /* 0x0000000624157981 */ /* 0x000ea4000c1e9900 */
[----:B--2---:R-:W-:-:S03]  /*4470*/  IMAD.WIDE.U32 R20, R21, R32, RZ ;  /* 0x0000002015147225 */ /* 0x004fc600078e00ff */
[----:B------:R-:W-:Y:S01]  /*4480*/  IADD3 R34, P1, PT, R20, R4, RZ ;  /* 0x0000000414227210 */ /* 0x000fe20007f3e0ff */
[C---:B------:R-:W-:Y:S02]  /*4490*/  IMAD R20, R35.reuse, 0x4, R1 ;  /* 0x0000000423147824 */ /* 0x040fe400078e0201 */
[----:B------:R-:W-:Y:S01]  /*44a0*/  VIADD R35, R35, 0x1 ;  /* 0x0000000123237836 */ /* 0x000fe20000000000 */
[----:B------:R-:W-:Y:S02]  /*44b0*/  IADD3.X R4, PT, PT, R21, UR4, RZ, P1, !PT ;  /* 0x0000000415047c10 */ /* 0x000fe40008ffe4ff */
[----:B------:R1:W-:Y:S02]  /*44c0*/  STL [R20], R34 ;  /* 0x0000002214007387 */ /* 0x0003e40000100800 */
[----:B------:R-:W-:-:S13]  /*44d0*/  ISETP.NE.AND P1, PT, R35, 0x6, PT ;  /* 0x000000062300780c */ /* 0x000fda0003f25270 */
[----:B-1----:R-:W-:Y:S05]  /*44e0*/  @P1 BRA `(.L_x_95) ;  /* 0xfffffffc00d41947 */ /* 0x002fea000383ffff */
        /* <DEDUP_REMOVED lines=23> */
[----:B0-----:R-:W-:Y:S01]  /*4660*/  IMAD.MOV R4, RZ, RZ, -R32 ;  /* 0x000000ffff047224 */ /* 0x001fe200078e0a20 */
[----:B------:R-:W-:-:S04]  /*4670*/  LOP3.LUT R37, R37, R26, RZ, 0x3c, !PT ;  /* 0x0000001a25257212 */ /* 0x000fc800078e3cff */
[----:B------:R-:W0:Y:S01]  /*4680*/  I2F.F64.S64 R20, R20 ;  /* 0x0000001400147312 */ /* 0x000e220000301c00 */
[----:B------:R-:W-:Y:S02]  /*4690*/  ISETP.GE.AND P1, PT, R37, RZ, PT ;  /* 0x000000ff2500720c */ /* 0x000fe40003f26270 */
[----:B------:R-:W-:Y:S01]  /*46a0*/  @!P2 MOV R32, R4 ;  /* 0x000000040020a202 */ /* 0x000fe20000000f00 */
[----:B0-----:R-:W-:-:S10]  /*46b0*/  DMUL R34, R20, UR4 ;  /* 0x0000000414227c28 */ /* 0x001fd40008000000 */
[----:B------:R-:W0:Y:S02]  /*46c0*/  F2F.F32.F64 R34, R34 ;  /* 0x0000002200227310 */ /* 0x000e240000301000 */
[----:B0-----:R-:W-:-:S07]  /*46d0*/  FSEL R4, -R34, R34, !P1 ;  /* 0x0000002222047208 */ /* 0x001fce0004800100 */
.L_x_94:
[----:B------:R-:W-:Y:S05]  /*46e0*/  BSYNC.RECONVERGENT B2 ;  /* 0x0000000000027941 */ /* 0x000fea0003800200 */
.L_x_93:
[----:B------:R-:W-:Y:S01]  /*46f0*/  LOP3.LUT R21, R32, 0x1, RZ, 0xc0, !PT ;  /* 0x0000000120157812 */ /* 0x000fe200078ec0ff */
[----:B------:R-:W-:Y:S01]  /*4700*/  FMUL R20, R4, R4 ;  /* 0x0000000404147220 */ /* 0x000fe20000400000 */
[----:B------:R-:W-:Y:S01]  /*4710*/  VIADD R32, R32, 0x1 ;  /* 0x0000000120207836 */ /* 0x000fe20000000000 */
[----:B------:R-:W-:Y:S01]  /*4720*/  BSSY.RECONVERGENT B2, `(.L_x_96) ;  /* 0x000005a000027945 */ /* 0x000fe20003800200 */
[----:B------:R-:W-:Y:S01]  /*4730*/  ISETP.NE.U32.AND P1, PT, R21, 0x1, PT ;  /* 0x000000011500780c */ /* 0x000fe20003f25070 */
[----:B------:R-:W-:Y:S02]  /*4740*/  FFMA R21, R20, R29, -0.0013887860113754868507 ;  /* 0xbab607ed14157423 */ /* 0x000fe4000000001d */
[----:B------:R-:W-:Y:S02]  /*4750*/  LOP3.LUT P2, RZ, R32, 0x2, RZ, 0xc0, !PT ;  /* 0x0000000220ff7812 */ /* 0x000fe4000784c0ff */
[----:B------:R-:W-:Y:S02]  /*4760*/  FSEL R35, R30, 0.0083327032625675201416, P1 ;  /* 0x3c0885e41e237808 */ /* 0x000fe40000800000 */
[----:B------:R-:W-:-:S02]  /*4770*/  FSEL R21, R21, -0.00019574658654164522886, P1 ;  /* 0xb94d415315157808 */ /* 0x000fc40000800000 */
[----:B------:R-:W-:Y:S02]  /*4780*/  FSEL R30, -R31, -0.16666662693023681641, P1 ;  /* 0xbe2aaaa81f1e7808 */ /* 0x000fe40000800100 */
[----:B------:R-:W-:Y:S01]  /*4790*/  FSEL R4, R4, 1, !P1 ;  /* 0x3f80000004047808 */ /* 0x000fe20004800000 */
[----:B------:R-:W-:-:S04]  /*47a0*/  FFMA R21, R20, R21, R35 ;  /* 0x0000001514157223 */ /* 0x000fc80000000023 */
[C---:B------:R-:W-:Y:S01]  /*47b0*/  FFMA R30, R20.reuse, R21, R30 ;  /* 0x00000015141e7223 */ /* 0x040fe2000000001e */
[----:B------:R-:W-:-:S04]  /*47c0*/  FFMA R21, R20, R4, RZ ;  /* 0x0000000414157223 */ /* 0x000fc800000000ff */
[----:B------:R-:W-:-:S04]  /*47d0*/  FFMA R4, R21, R30, R4 ;  /* 0x0000001e15047223 */ /* 0x000fc80000000004 */
[----:B------:R-:W-:-:S05]  /*47e0*/  @P2 FADD R4, RZ, -R4 ;  /* 0x80000004ff042221 */ /* 0x000fca0000000000 */
[----:B------:R-:W-:Y:S01]  /*47f0*/  FSETP.GT.AND P1, PT, R4, RZ, PT ;  /* 0x000000ff0400720b */ /* 0x000fe20003f24000 */
[----:B------:R-:W-:-:S12]  /*4800*/  IMAD.MOV.U32 R4, RZ, RZ, 0x3f800000 ;  /* 0x3f800000ff047424 */ /* 0x000fd800078e00ff */
[----:B------:R-:W-:Y:S05]  /*4810*/  @P1 BRA `(.L_x_97) ;  /* 0x0000000400281947 */ /* 0x000fea0003800000 */
[----:B------:R-:W-:Y:S04]  /*4820*/  BSSY.RECONVERGENT B3, `(.L_x_98) ;  /* 0x0000035000037945 */ /* 0x000fe80003800200 */
[----:B------:R-:W-:Y:S05]  /*4830*/  @!P0 BRA `(.L_x_99) ;  /* 0x0000000000cc8947 */ /* 0x000fea0003800000 */
        /* <DEDUP_REMOVED lines=9> */
.L_x_100:
[----:B-1----:R-:W1:Y:S02]  /*48d0*/  LDC.64 R20, c[0x4][RZ] ;  /* 0x01000000ff147b82 */ /* 0x002e640000000a00 */
[----:B-1----:R-:W-:-:S05]  /*48e0*/  IMAD.WIDE.U32 R30, R28, 0x4, R20 ;  /* 0x000000041c1e7825 */ /* 0x002fca00078e0014 */
        /* <DEDUP_REMOVED lines=16> */
[----:B------:R-:W3:Y:S04]  /*49f0*/  LDL R4, [R30+0x18] ;  /* 0x000018001e047983 */ /* 0x000ee80000100800 */
[----:B------:R-:W3:Y:S04]  /*4a00*/  LDL R21, [R30+0x14] ;  /* 0x000014001e157983 */ /* 0x000ee80000100800 */
[----:B------:R-:W4:Y:S01]  /*4a10*/  @P0 LDL R20, [R30+0x10] ;  /* 0x000010001e140983 */ /* 0x000f220000100800 */
[----:B------:R-:W-:Y:S01]  /*4a20*/  LOP3.LUT R28, R28, 0x1f, RZ, 0xc0, !PT ;  /* 0x0000001f1c1c7812 */ /* 0x000fe200078ec0ff */
[----:B------:R-:W-:Y:S01]  /*4a30*/  UMOV UR4, 0x54442d19 ;  /* 0x54442d1900047882 */ /* 0x000fe20000000000 */
[----:B------:R-:W-:Y:S01]  /*4a40*/  UMOV UR5, 0x3bf921fb ;  /* 0x3bf921fb00057882 */ /* 0x000fe20000000000 */
[----:B------:R-:W-:-:S02]  /*4a50*/  ISETP.GE.AND P1, PT, R26, RZ, PT ;  /* 0x000000ff1a00720c */ /* 0x000fc40003f26270 */
[-C--:B---3--:R-:W-:Y:S02]  /*4a60*/  @P0 SHF.L.W.U32.HI R4, R21, R28.reuse, R4 ;  /* 0x0000001c15040219 */ /* 0x088fe40000010e04 */
[----:B----4-:R-:W-:-:S04]  /*4a70*/  @P0 SHF.L.W.U32.HI R21, R20, R28, R21 ;  /* 0x0000001c14150219 */ /* 0x010fc80000010e15 */
[C-C-:B-1----:R-:W-:Y:S01]  /*4a80*/  SHF.L.W.U32.HI R35, R21.reuse, 0x2, R4.reuse ;  /* 0x0000000215237819 */ /* 0x142fe20000010e04 */
[----:B------:R-:W-:Y:S01]  /*4a90*/  IMAD.SHL.U32 R21, R21, 0x4, RZ ;  /* 0x0000000415157824 */ /* 0x000fe200078e00ff */
[----:B------:R-:W-:Y:S02]  /*4aa0*/  SHF.R.U32.HI R4, RZ, 0x1e, R4 ;  /* 0x0000001eff047819 */ /* 0x000fe40000011604 */
[----:B------:R-:W-:Y:S02]  /*4ab0*/  SHF.R.S32.HI R28, RZ, 0x1f, R35 ;  /* 0x0000001fff1c7819 */ /* 0x000fe40000011423 */
[----:B------:R-:W-:Y:S02]  /*4ac0*/  LOP3.LUT R26, R35, R26, RZ, 0x3c, !PT ;  /* 0x0000001a231a7212 */ /* 0x000fe400078e3cff */
[C---:B------:R-:W-:Y:S02]  /*4ad0*/  LOP3.LUT R20, R28.reuse, R21, RZ, 0x3c, !PT ;  /* 0x000000151c147212 */ /* 0x040fe400078e3cff */
[----:B------:R-:W-:-:S02]  /*4ae0*/  LOP3.LUT R21, R28, R35, RZ, 0x3c, !PT ;  /* 0x000000231c157212 */ /* 0x000fc400078e3cff */
[----:B------:R-:W-:Y:S02]  /*4af0*/  LEA.HI R28, R35, R4, RZ, 0x1 ;  /* 0x00000004231c7211 */ /* 0x000fe400078f08ff */
[----:B------:R-:W-:Y:S02]  /*4b00*/  ISETP.GE.AND P0, PT, R26, RZ, PT ;  /* 0x000000ff1a00720c */ /* 0x000fe40003f06270 */
[----:B------:R-:W1:Y:S01]  /*4b10*/  I2F.F64.S64 R20, R20 ;  /* 0x0000001400147312 */ /* 0x000e620000301c00 */
[----:B------:R-:W-:-:S05]  /*4b20*/  IMAD.MOV R4, RZ, RZ, -R28 ;  /* 0x000000ffff047224 */ /* 0x000fca00078e0a1c */
[----:B------:R-:W-:Y:S01]  /*4b30*/  @!P1 MOV R28, R4 ;  /* 0x00000004001c9202 */ /* 0x000fe20000000f00 */
[----:B-1----:R-:W-:-:S10]  /*4b40*/  DMUL R30, R20, UR4 ;  /* 0x00000004141e7c28 */ /* 0x002fd40008000000 */
[----:B------:R-:W2:Y:S02]  /*4b50*/  F2F.F32.F64 R30, R30 ;  /* 0x0000001e001e7310 */ /* 0x000ea40000301000 */
[----:B--2---:R-:W-:-:S07]  /*4b60*/  FSEL R27, -R30, R30, !P0 ;  /* 0x0000001e1e1b7208 */ /* 0x004fce0004000100 */
.L_x_99:
[----:B------:R-:W-:Y:S05]  /*4b70*/  BSYNC.RECONVERGENT B3 ;  /* 0x0000000000037941 */ /* 0x000fea0003800200 */
.L_x_98:
[----:B------:R-:W-:Y:S01]  /*4b80*/  FMUL R4, R27, R27 ;  /* 0x0000001b1b047220 */ /* 0x000fe20000400000 */
[----:B------:R-:W-:Y:S01]  /*4b90*/  LOP3.LUT R20, R28, 0x1, RZ, 0xc0, !PT ;  /* 0x000000011c147812 */ /* 0x000fe200078ec0ff */
[----:B------:R-:W-:Y:S02]  /*4ba0*/  HFMA2 R26, -RZ, RZ, 1.541015625, -0.052001953125 ;  /* 0x3e2aaaa8ff1a7431 */ /* 0x000fe400000001ff */
[----:B------:R-:W-:Y:S02]  /*4bb0*/  IMAD.MOV.U32 R21, RZ, RZ, 0x3c0885e4 ;  /* 0x3c0885e4ff157424 */ /* 0x000fe400078e00ff */
[----:B------:R-:W-:Y:S01]  /*4bc0*/  FFMA R29, R4, R29, -0.0013887860113754868507 ;  /* 0xbab607ed041d7423 */ /* 0x000fe2000000001d */
[----:B------:R-:W-:Y:S01]  /*4bd0*/  ISETP.NE.U32.AND P0, PT, R20, 0x1, PT ;  /* 0x000000011400780c */ /* 0x000fe20003f05070 */
[----:B------:R-:W-:-:S03]  /*4be0*/  VIADD R28, R28, 0x1 ;  /* 0x000000011c1c7836 */ /* 0x000fc60000000000 */
[----:B------:R-:W-:Y:S02]  /*4bf0*/  FSEL R29, R29, -0.00019574658654164522886, P0 ;  /* 0xb94d41531d1d7808 */ /* 0x000fe40000000000 */
[----:B------:R-:W-:Y:S02]  /*4c00*/  FSEL R21, R21, 0.041666727513074874878, !P0 ;  /* 0x3d2aaabb15157808 */ /* 0x000fe40004000000 */
[----:B------:R-:W-:Y:S02]  /*4c10*/  LOP3.LUT P1, RZ, R28, 0x2, RZ, 0xc0, !PT ;  /* 0x000000021cff7812 */ /* 0x000fe4000782c0ff */
[----:B------:R-:W-:Y:S01]  /*4c20*/  FSEL R27, R27, 1, !P0 ;  /* 0x3f8000001b1b7808 */ /* 0x000fe20004000000 */
[----:B------:R-:W-:Y:S01]  /*4c30*/  FFMA R21, R4, R29, R21 ;  /* 0x0000001d04157223 */ /* 0x000fe20000000015 */
[----:B------:R-:W-:-:S03]  /*4c40*/  FSEL R26, -R26, -0.4999999701976776123, !P0 ;  /* 0xbeffffff1a1a7808 */ /* 0x000fc60004000100 */
[C---:B------:R-:W-:Y:S02]  /*4c50*/  FFMA R20, R4.reuse, R27, RZ ;  /* 0x0000001b04147223 */ /* 0x040fe400000000ff */
[----:B------:R-:W-:-:S04]  /*4c60*/  FFMA R21, R4, R21, R26 ;  /* 0x0000001504157223 */ /* 0x000fc8000000001a */
[----:B------:R-:W-:-:S04]  /*4c70*/  FFMA R20, R20, R21, R27 ;  /* 0x0000001514147223 */ /* 0x000fc8000000001b */
[----:B------:R-:W-:-:S05]  /*4c80*/  @P1 FADD R20, RZ, -R20 ;  /* 0x80000014ff141221 */ /* 0x000fca0000000000 */
[----:B------:R-:W-:-:S04]  /*4c90*/  FSETP.LT.AND P0, PT, R20, RZ, PT ;  /* 0x000000ff1400720b */ /* 0x000fc80003f01000 */
[----:B------:R-:W-:-:S04]  /*4ca0*/  SEL R4, RZ, 0xffffffff, !P0 ;  /* 0xffffffffff047807 */ /* 0x000fc80004000000 */
[----:B------:R-:W-:-:S07]  /*4cb0*/  I2FP.F32.S32 R4, R4 ;  /* 0x0000000400047245 */ /* 0x000fce0000201400 */
.L_x_97:
[----:B------:R-:W-:Y:S05]  /*4cc0*/  BSYNC.RECONVERGENT B2 ;  /* 0x0000000000027941 */ /* 0x000fea0003800200 */
.L_x_96:
[----:B------:R-:W1:Y:S01]  /*4cd0*/  LDCU.64 UR4, c[0x0][0x3a0] ;  /* 0x00007400ff0477ac */ /* 0x000e620008000a00 */
[----:B------:R-:W-:Y:S01]  /*4ce0*/  FADD R26, R11, R4 ;  /* 0x000000040b1a7221 */ /* 0x000fe20000000000 */
[----:B------:R-:W-:Y:S01]  /*4cf0*/  FADD R33, R12, R33 ;  /* 0x000000210c217221 */ /* 0x000fe20000000000 */
[----:B------:R-:W-:Y:S01]  /*4d00*/  BSSY.RECONVERGENT B2, `(.L_x_101) ;  /* 0x0000018000027945 */ /* 0x000fe20003800200 */
[----:B------:R-:W-:Y:S01]  /*4d10*/  LOP3.LUT R28, R3, 0x1, RZ, 0xc0, !PT ;  /* 0x00000001031c7812 */ /* 0x000fe200078ec0ff */
[----:B-1----:R-:W-:Y:S02]  /*4d20*/  IMAD.U32 R4, RZ, RZ, UR4 ;  /* 0x00000004ff047e24 */ /* 0x002fe4000f8e00ff */
[----:B------:R-:W-:-:S03]  /*4d30*/  FSETP.GEU.AND P1, PT, R33, UR5, PT ;  /* 0x0000000521007c0b */ /* 0x000fc6000bf2e000 */
[C---:B------:R-:W-:Y:S02]  /*4d40*/  FSETP.GEU.AND P0, PT, R26.reuse, R4, PT ;  /* 0x000000041a00720b */ /* 0x040fe40003f0e000 */
[----:B------:R-:W-:Y:S02]  /*4d50*/  FSETP.GE.AND P1, PT, R33, RZ, !P1 ;  /* 0x000000ff2100720b */ /* 0x000fe40004f26000 */
[----:B------:R-:W-:-:S04]  /*4d60*/  FSETP.GE.AND P0, PT, R26, RZ, !P0 ;  /* 0x000000ff1a00720b */ /* 0x000fc80004706000 */
[----:B------:R-:W-:-:S13]  /*4d70*/  PLOP3.LUT P0, PT, P0, P1, PT, 0x80, 0x8 ;  /* 0x000000000008781c */ /* 0x000fda0000703070 */
[----:B------:R-:W-:Y:S05]  /*4d80*/  @!P0 BRA `(.L_x_102) ;  /* 0x00000000003c8947 */ /* 0x000fea0003800000 */
[----:B------:R-:W1:Y:S01]  /*4d90*/  LDC.64 R20, c[0x0][0x398] ;  /* 0x0000e600ff147b82 */ /* 0x000e620000000a00 */
[----:B------:R-:W-:-:S04]  /*4da0*/  FFMA R26, R33, R4, R26 ;  /* 0x00000004211a7223 */ /* 0x000fc8000000001a */
[----:B------:R-:W1:Y:S02]  /*4db0*/  F2I.U32.TRUNC.NTZ R27, R26 ;  /* 0x0000001a001b7305 */ /* 0x000e64000020f000 */
[----:B-1----:R-:W-:-:S05]  /*4dc0*/  IMAD.WIDE.U32 R20, R27, 0x4, R20 ;  /* 0x000000041b147825 */ /* 0x002fca00078e0014 */
[----:B------:R-:W2:Y:S02]  /*4dd0*/  LDG.E R30, desc[UR6][R20.64] ;  /* 0x00000006141e7981 */ /* 0x000ea4000c1e1900 */
[----:B--2---:R-:W-:-:S13]  /*4de0*/  FSETP.GEU.AND P0, PT, R30, R5, PT ;  /* 0x000000051e00720b */ /* 0x004fda0003f0e000 */
[----:B------:R-:W-:Y:S05]  /*4df0*/  @P0 BRA `(.L_x_102) ;  /* 0x0000000000200947 */ /* 0x000fea0003800000 */
[----:B------:R-:W1:Y:S02]  /*4e00*/  LDC.64 R20, c[0x0][0x390] ;  /* 0x0000e400ff147b82 */ /* 0x000e640000000a00 */
[----:B-1----:R-:W-:-:S06]  /*4e10*/  IMAD.WIDE.U32 R20, R27, 0x4, R20 ;  /* 0x000000041b147825 */ /* 0x002fcc00078e0014 */
[----:B------:R-:W2:Y:S01]  /*4e20*/  LDG.E R20, desc[UR6][R20.64] ;  /* 0x0000000614147981 */ /* 0x000ea2000c1e1900 */
[----:B------:R-:W-:Y:S01]  /*4e30*/  IMAD.MOV.U32 R26, RZ, RZ, 0x1 ;  /* 0x00000001ff1a7424 */ /* 0x000fe200078e00ff */
[----:B--2---:R-:W-:-:S13]  /*4e40*/  FSETP.NEU.AND P0, PT, R20, 8, PT ;  /* 0x410000001400780b */ /* 0x004fda0003f0d000 */
[----:B------:R-:W-:Y:S01]  /*4e50*/  @P0 MOV R0, R25 ;  /* 0x0000001900000202 */ /* 0x000fe20000000f00 */
[----:B------:R-:W-:Y:S01]  /*4e60*/  @P0 IMAD.MOV.U32 R5, RZ, RZ, R30 ;  /* 0x000000ffff050224 */ /* 0x000fe200078e001e */
[----:B------:R-:W-:-:S07]  /*4e70*/  @P0 PRMT R2, R26, 0x7610, R2 ;  /* 0x000076101a020816 */ /* 0x000fce0000000002 */
.L_x_102:
[----:B------:R-:W-:Y:S05]  /*4e80*/  BSYNC.RECONVERGENT B2 ;  /* 0x0000000000027941 */ /* 0x000fea0003800200 */
.L_x_101:
[----:B------:R-:W-:Y:S01]  /*4e90*/  LOP3.LUT P0, RZ, R2, 0xff, RZ, 0xc0, !PT ;  /* 0x000000ff02ff7812 */ /* 0x000fe2000780c0ff */
[----:B------:R-:W-:-:S03]  /*4ea0*/  IMAD.MOV.U32 R20, RZ, RZ, 0x1 ;  /* 0x00000001ff147424 */ /* 0x000fc600078e00ff */
[----:B------:R-:W-:-:S13]  /*4eb0*/  ISETP.NE.U32.OR P0, PT, R28, 0x1, !P0 ;  /* 0x000000011c00780c */ /* 0x000fda0004705470 */
[----:B------:R-:W-:Y:S05]  /*4ec0*/  @!P0 BRA `(.L_x_103) ;  /* 0x0000000000108947 */ /* 0x000fea0003800000 */
[----:B------:R-:W-:-:S04]  /*4ed0*/  IADD3 R3, PT, PT, R3, 0x1, RZ ;  /* 0x0000000103037810 */ /* 0x000fc80007ffe0ff */
[----:B------:R-:W-:-:S13]  /*4ee0*/  ISETP.NE.AND P0, PT, R3, 0x7, PT ;  /* 0x000000070300780c */ /* 0x000fda0003f05270 */
[----:B------:R-:W-:Y:S05]  /*4ef0*/  @P0 BRA `(.L_x_104) ;  /* 0xffffffe800840947 */ /* 0x000fea000383ffff */
[----:B------:R-:W-:-:S07]  /*4f00*/  PRMT R20, R2, 0x7610, R20 ;  /* 0x0000761002147816 */ /* 0x000fce0000000014 */
.L_x_103:
[----:B------:R-:W-:Y:S05]  /*4f10*/  BSYNC.RECONVERGENT B1 ;  /* 0x0000000000017941 */ /* 0x000fea0003800200 */
.L_x_84:
[----:B------:R-:W-:-:S04]  /*4f20*/  LOP3.LUT P0, RZ, R20, 0xff, RZ, 0xc0, !PT ;  /* 0x000000ff14ff7812 */ /* 0x000fc8000780c0ff */
[----:B------:R-:W-:-:S09]  /*4f30*/  FSEL R23, R23, R0, !P0 ;  /* 0x0000000017177208 */ /* 0x000fd20004000000 */
.L_x_27:
[----:B------:R-:W-:Y:S05]  /*4f40*/  BSYNC.RECONVERGENT B0 ;  /* 0x0000000000007941 */ /* 0x000fea0003800200 */
.L_x_26:
[----:B------:R-:W1:Y:S01]  /*4f50*/  LDC.64 R2, c[0x0][0x3a0] ;  /* 0x0000e800ff027b82 */ /* 0x000e620000000a00 */
[----:B------:R-:W-:Y:S01]  /*4f60*/  FSETP.NEU.AND P0, PT, R23, RZ, PT ;  /* 0x000000ff1700720b */ /* 0x000fe20003f0d000 */
[----:B------:R-:W-:Y:S06]  /*4f70*/  BSSY.RECONVERGENT B0, `(.L_x_105) ;  /* 0x00001b8000007945 */ /* 0x000fec0003800200 */
[----:B------:R-:W1:Y:S02]  /*4f80*/  LDC.64 R20, c[0x0][0x3a8] ;  /* 0x0000ea00ff147b82 */ /* 0x000e640000000a00 */
[----:B-1----:R-:W-:Y:S01]  /*4f90*/  FMUL R0, R3, R21 ;  /* 0x0000001503007220 */ /* 0x002fe20000400000 */
[----:B------:R-:W-:-:S03]  /*4fa0*/  FMUL R3, R2, R20 ;  /* 0x0000001402037220 */ /* 0x000fc60000400000 */
[----:B------:R-:W-:Y:S01]  /*4fb0*/  FFMA R7, R0, 0.5, R7 ;  /* 0x3f00000000077823 */ /* 0x000fe20000000007 */
[----:B------:R-:W-:Y:S01]  /*4fc0*/  FFMA R6, R3, 0.5, R6 ;  /* 0x3f00000003067823 */ /* 0x000fe20000000006 */
[----:B------:R-:W-:Y:S06]  /*4fd0*/  @P0 BRA `(.L_x_106) ;  /* 0x0000000400900947 */ /* 0x000fec0003800000 */
[----:B------:R-:W-:Y:S01]  /*4fe0*/  IMAD.MOV.U32 R3, RZ, RZ, -0x3fe9341c ;  /* 0xc016cbe4ff037424 */ /* 0x000fe200078e00ff */
[----:B------:R-:W-:Y:S01]  /*4ff0*/  FSETP.GT.AND P0, PT, R12, RZ, PT ;  /* 0x000000ff0c00720b */ /* 0x000fe20003f04000 */
[----:B------:R-:W-:Y:S01]  /*5000*/  FADD R0, RZ, -R10 ;  /* 0x8000000aff007221 */ /* 0x000fe20000000000 */
[----:B------:R-:W-:Y:S02]  /*5010*/  BSSY.RECONVERGENT B1, `(.L_x_107) ;  /* 0x0000030000017945 */ /* 0x000fe40003800200 */
[----:B------:R1:W-:Y:S01]  /*5020*/  STG.E desc[UR6][R18.64+0xc], R3 ;  /* 0x00000c0312007986 */ /* 0x0003e2000c101906 */
[----:B------:R-:W-:-:S08]  /*5030*/  IMAD.MOV.U32 R5, RZ, RZ, R0 ;  /* 0x000000ffff057224 */ /* 0x000fd000078e0000 */
[----:B------:R-:W-:Y:S05]  /*5040*/  @!P0 BRA `(.L_x_108) ;  /* 0x0000000000b08947 */ /* 0x000fea0003800000 */
[----:B-1----:R-:W1:Y:S01]  /*5050*/  F2F.F64.F32 R2, R12 ;  /* 0x0000000c00027310 */ /* 0x002e620000201800 */
[----:B------:R-:W2:Y:S07]  /*5060*/  LDC.64 R20, c[0x0][0x390] ;  /* 0x0000e400ff147b82 */ /* 0x000eae0000000a00 */
[----:B------:R-:W-:Y:S01]  /*5070*/  F2F.F64.F32 R26, R4 ;  /* 0x00000004001a7310 */ /* 0x000fe20000201800 */
[----:B-1----:R-:W-:-:S07]  /*5080*/  DADD R2, R2, -1 ;  /* 0xbff0000002027429 */ /* 0x002fce0000000000 */
[----:B------:R-:W1:Y:S02]  /*5090*/  F2F.F64.F32 R24, R11 ;  /* 0x0000000b00187310 */ /* 0x000e640000201800 */
[----:B-1----:R-:W-:-:S10]  /*50a0*/  DFMA R24, R2, R26, R24 ;  /* 0x0000001a0218722b */ /* 0x002fd40000000018 */
[----:B------:R-:W2:Y:S02]  /*50b0*/  F2I.U32.F64.TRUNC R25, R24 ;  /* 0x0000001800197311 */ /* 0x000ea4000030d000 */
[----:B--2---:R-:W-:-:S06]  /*50c0*/  IMAD.WIDE.U32 R20, R25, 0x4, R20 ;  /* 0x0000000419147825 */ /* 0x004fcc00078e0014 */
[----:B------:R-:W2:Y:S01]  /*50d0*/  LDG.E R20, desc[UR6][R20.64] ;  /* 0x0000000614147981 */ /* 0x000ea2000c1e1900 */
[----:B------:R-:W-:Y:S02]  /*50e0*/  MOV R5, R0 ;  /* 0x0000000000057202 */ /* 0x000fe40000000f00 */
[----:B--2---:R-:W-:-:S13]  /*50f0*/  FSETP.NEU.AND P0, PT, R20, 8, PT ;  /* 0x410000001400780b */ /* 0x004fda0003f0d000 */
[----:B------:R-:W-:Y:S05]  /*5100*/  @P0 BRA `(.L_x_108) ;  /* 0x0000000000800947 */ /* 0x000fea0003800000 */
[----:B------:R-:W1:Y:S02]  /*5110*/  LDCU.64 UR4, c[0x0][0x3a8] ;  /* 0x00007500ff0477ac */ /* 0x000e640008000a00 */
[----:B-1----:R-:W1:Y:S01]  /*5120*/  F2F.F64.F32 R20, UR5 ;  /* 0x0000000500147d10 */ /* 0x002e620008201800 */
[----:B------:R-:W-:Y:S01]  /*5130*/  FADD R5, R13, UR4 ;  /* 0x000000040d057e21 */ /* 0x000fe20008000000 */
[----:B-1----:R-:W-:Y:S01]  /*5140*/  DMUL R20, R2, R20 ;  /* 0x0000001402147228 */ /* 0x002fe20000000000 */
[----:B------:R-:W-:Y:S01]  /*5150*/  FADD R2, R6, -UR4 ;  /* 0x8000000406027e21 */ /* 0x000fe20008000000 */
[----:B------:R-:W-:-:S03]  /*5160*/  FADD R3, R7, -UR5 ;  /* 0x8000000507037e21 */ /* 0x000fc60008000000 */
[C---:B------:R-:W-:Y:S01]  /*5170*/  FADD R23, R6.reuse, -R2 ;  /* 0x8000000206177221 */ /* 0x040fe20000000000 */
[----:B------:R-:W-:Y:S01]  /*5180*/  FADD R24, -R7, R3 ;  /* 0x0000000307187221 */ /* 0x000fe20000000100 */
[----:B------:R-:W-:-:S03]  /*5190*/  FMUL R26, R6, R3 ;  /* 0x00000003061a7220 */ /* 0x000fc60000400000 */
[----:B------:R-:W1:Y:S01]  /*51a0*/  F2F.F32.F64 R20, R20 ;  /* 0x0000001400147310 */ /* 0x000e620000301000 */
[----:B------:R-:W-:Y:S01]  /*51b0*/  FMUL R28, R14, R23 ;  /* 0x000000170e1c7220 */ /* 0x000fe20000400000 */
[----:B------:R-:W-:-:S03]  /*51c0*/  FFMA R26, R7, R2, -R26 ;  /* 0x00000002071a7223 */ /* 0x000fc6000000081a */
[-CC-:B------:R-:W-:Y:S01]  /*51d0*/  FFMA R25, R5, R24.reuse, R28.reuse ;  /* 0x0000001805197223 */ /* 0x180fe2000000001c */
[----:B------:R-:W-:-:S04]  /*51e0*/  FFMA R3, R13, R24, R28 ;  /* 0x000000180d037223 */ /* 0x000fc8000000001c */
[----:B------:R-:W-:-:S04]  /*51f0*/  FSETP.GT.AND P0, PT, R26, -R25, PT ;  /* 0x800000191a00720b */ /* 0x000fc80003f04000 */
[----:B------:R-:W-:Y:S01]  /*5200*/  FSETP.GT.AND P0, PT, R26, -R3, P0 ;  /* 0x800000031a00720b */ /* 0x000fe20000704000 */
[----:B-1----:R-:W-:-:S04]  /*5210*/  FMUL R2, R20, R23 ;  /* 0x0000001714027220 */ /* 0x002fc80000400000 */
[-CC-:B------:R-:W-:Y:S01]  /*5220*/  FFMA R23, R5, R24.reuse, R2.reuse ;  /* 0x0000001805177223 */ /* 0x180fe20000000002 */
[----:B------:R-:W-:Y:S01]  /*5230*/  FFMA R21, R13, R24, R2 ;  /* 0x000000180d157223 */ /* 0x000fe20000000002 */
[----:B------:R-:W-:-:S03]  /*5240*/  IMAD.MOV.U32 R5, RZ, RZ, R0 ;  /* 0x000000ffff057224 */ /* 0x000fc600078e0000 */
[C---:B------:R-:W-:Y:S02]  /*5250*/  FSETP.GT.AND P1, PT, R26.reuse, -R23, PT ;  /* 0x800000171a00720b */ /* 0x040fe40003f24000 */
[----:B------:R-:W-:-:S13]  /*5260*/  FSETP.GT.AND P0, PT, R26, -R21, P0 ;  /* 0x800000151a00720b */ /* 0x000fda0000704000 */
[----:B------:R-:W-:Y:S05]  /*5270*/  @P0 BRA P1, `(.L_x_108) ;  /* 0x0000000000240947 */ /* 0x000fea0000800000 */
[C---:B------:R-:W-:Y:S02]  /*5280*/  FSETP.GEU.AND P0, PT, R26.reuse, -R25, PT ;  /* 0x800000191a00720b */ /* 0x040fe40003f0e000 */
[----:B------:R-:W-:Y:S02]  /*5290*/  MOV R5, R0 ;  /* 0x0000000000057202 */ /* 0x000fe40000000f00 */
[----:B------:R-:W-:-:S04]  /*52a0*/  FSETP.LT.AND P0, PT, R26, -R3, !P0 ;  /* 0x800000031a00720b */ /* 0x000fc80004701000 */
[----:B------:R-:W-:-:S04]  /*52b0*/  FSETP.LT.AND P0, PT, R26, -R21, P0 ;  /* 0x800000151a00720b */ /* 0x000fc80000701000 */
[----:B------:R-:W-:-:S13]  /*52c0*/  FSETP.LT.AND P0, PT, R26, -R23, P0 ;  /* 0x800000171a00720b */ /* 0x000fda0000701000 */
[----:B------:R-:W-:Y:S02]  /*52d0*/  @!P0 IMAD.MOV.U32 R3, RZ, RZ, -0x4036f025 ;  /* 0xbfc90fdbff038424 */ /* 0x000fe400078e00ff */
[----:B------:R-:W-:Y:S01]  /*52e0*/  @!P0 FADD R0, -R10, -RZ ;  /* 0x800000ff0a008221 */ /* 0x000fe20000000100 */
[----:B------:R-:W-:Y:S02]  /*52f0*/  @!P0 IMAD.MOV.U32 R5, RZ, RZ, RZ ;  /* 0x000000ffff058224 */ /* 0x000fe400078e00ff */
[----:B------:R2:W-:Y:S05]  /*5300*/  @!P0 STG.E desc[UR6][R18.64+0xc], R3 ;  /* 0x00000c0312008986 */ /* 0x0005ea000c101906 */
.L_x_108:
[----:B------:R-:W-:Y:S05]  /*5310*/  BSYNC.RECONVERGENT B1 ;  /* 0x0000000000017941 */ /* 0x000fea0003800200 */
.L_x_107:
[----:B------:R-:W-:-:S13]  /*5320*/  FSETP.GT.AND P0, PT, R11, RZ, PT ;  /* 0x000000ff0b00720b */ /* 0x000fda0003f04000 */
[----:B------:R-:W-:Y:S05]  /*5330*/  @!P0 BRA `(.L_x_109) ;  /* 0x0000001400ec8947 */ /* 0x000fea0003800000 */
[----:B------:R-:W3:Y:S01]  /*5340*/  F2F.F64.F32 R20, R15 ;  /* 0x0000000f00147310 */ /* 0x000ee20000201800 */
[----:B-12---:R-:W1:Y:S01]  /*5350*/  LDC.64 R2, c[0x0][0x390] ;  /* 0x0000e400ff027b82 */ /* 0x006e620000000a00 */
[----:B---3--:R-:W-:-:S10]  /*5360*/  DADD R20, R20, -1 ;  /* 0xbff0000014147429 */ /* 0x008fd40000000000 */
[----:B------:R-:W1:Y:S02]  /*5370*/  F2I.U32.F64.TRUNC R21, R20 ;  /* 0x0000001400157311 */ /* 0x000e64000030d000 */
[----:B-1----:R-:W-:-:S06]  /*5380*/  IMAD.WIDE.U32 R2, R21, 0x4, R2 ;  /* 0x0000000415027825 */ /* 0x002fcc00078e0002 */
[----:B------:R-:W2:Y:S02]  /*5390*/  LDG.E R2, desc[UR6][R2.64] ;  /* 0x0000000602027981 */ /* 0x000ea4000c1e1900 */
[----:B--2---:R-:W-:-:S13]  /*53a0*/  FSETP.NEU.AND P0, PT, R2, 8, PT ;  /* 0x410000000200780b */ /* 0x004fda0003f0d000 */
[----:B------:R-:W-:Y:S05]  /*53b0*/  @P0 BRA `(.L_x_109) ;  /* 0x0000001400cc0947 */ /* 0x000fea0003800000 */
[----:B------:R-:W1:Y:S01]  /*53c0*/  LDCU.64 UR4, c[0x0][0x3a8] ;  /* 0x00007500ff0477ac */ /* 0x000e620008000a00 */
[----:B------:R-:W2:Y:S08]  /*53d0*/  F2F.F64.F32 R20, R12 ;  /* 0x0000000c00147310 */ /* 0x000eb00000201800 */
[----:B------:R3:W4:Y:S01]  /*53e0*/  F2F.F64.F32 R2, R11 ;  /* 0x0000000b00027310 */ /* 0x0007220000201800 */
[----:B--2---:R-:W-:-:S07]  /*53f0*/  DADD R20, R20, 1 ;  /* 0x3ff0000014147429 */ /* 0x004fce0000000000 */
[----:B-1----:R-:W1:Y:S01]  /*5400*/  F2F.F64.F32 R24, UR5 ;  /* 0x0000000500187d10 */ /* 0x002e620008201800 */
[----:B------:R-:W-:Y:S01]  /*5410*/  FADD R23, R6, -UR4 ;  /* 0x8000000406177e21 */ /* 0x000fe20008000000 */
[----:B---3--:R-:W-:Y:S01]  /*5420*/  FADD R11, R7, -UR5 ;  /* 0x80000005070b7e21 */ /* 0x008fe20008000000 */
[----:B----4-:R-:W-:-:S03]  /*5430*/  DADD R2, R2, -1 ;  /* 0xbff0000002027429 */ /* 0x010fc60000000000 */
[C---:B------:R-:W-:Y:S02]  /*5440*/  FMUL R12, R6.reuse, R11 ;  /* 0x0000000b060c7220 */ /* 0x040fe40000400000 */
[----:B------:R-:W2:Y:S01]  /*5450*/  F2F.F64.F32 R26, UR4 ;  /* 0x00000004001a7d10 */ /* 0x000ea20008201800 */
[C---:B------:R-:W-:Y:S01]  /*5460*/  FADD R11, -R7.reuse, R11 ;  /* 0x0000000b070b7221 */ /* 0x040fe20000000100 */
[----:B-1----:R-:W-:Y:S01]  /*5470*/  DMUL R20, R24, R20 ;  /* 0x0000001418147228 */ /* 0x002fe20000000000 */
[----:B------:R-:W-:Y:S01]  /*5480*/  FADD R25, R6, -R23 ;  /* 0x8000001706197221 */ /* 0x000fe20000000000 */
[----:B------:R-:W-:-:S03]  /*5490*/  FFMA R23, R7, R23, -R12 ;  /* 0x0000001707177223 */ /* 0x000fc6000000080c */
[----:B------:R-:W-:Y:S01]  /*54a0*/  FMUL R14, R14, R25 ;  /* 0x000000190e0e7220 */ /* 0x000fe20000400000 */
[----:B--2---:R-:W-:-:S04]  /*54b0*/  DMUL R2, R2, R26 ;  /* 0x0000001a02027228 */ /* 0x004fc80000000000 */
[----:B------:R-:W1:Y:S01]  /*54c0*/  F2F.F32.F64 R20, R20 ;  /* 0x0000001400147310 */ /* 0x000e620000301000 */
[----:B------:R-:W-:-:S05]  /*54d0*/  FFMA R12, R13, R11, R14 ;  /* 0x0000000b0d0c7223 */ /* 0x000fca000000000e */
[----:B------:R-:W-:Y:S02]  /*54e0*/  FSETP.GT.AND P1, PT, R23, -R12, PT ;  /* 0x8000000c1700720b */ /* 0x000fe40003f24000 */
[----:B------:R-:W2:Y:S01]  /*54f0*/  F2F.F32.F64 R2, R2 ;  /* 0x0000000200027310 */ /* 0x000ea20000301000 */
[----:B-1----:R-:W-:-:S04]  /*5500*/  FMUL R6, R25, R20 ;  /* 0x0000001419067220 */ /* 0x002fc80000400000 */
[--C-:B------:R-:W-:Y:S01]  /*5510*/  FFMA R7, R13, R11, R6.reuse ;  /* 0x0000000b0d077223 */ /* 0x100fe20000000006 */
[----:B--2---:R-:W-:-:S04]  /*5520*/  FFMA R6, R11, R2, R6 ;  /* 0x000000020b067223 */ /* 0x004fc80000000006 */
[----:B------:R-:W-:Y:S01]  /*5530*/  FSETP.GT.AND P0, PT, R23, -R7, PT ;  /* 0x800000071700720b */ /* 0x000fe20003f04000 */
[----:B------:R-:W-:-:S03]  /*5540*/  FFMA R2, R11, R2, R14 ;  /* 0x000000020b027223 */ /* 0x000fc6000000000e */
[----:B------:R-:W-:-:S04]  /*5550*/  FSETP.GT.AND P0, PT, R23, -R6, P0 ;  /* 0x800000061700720b */ /* 0x000fc80000704000 */
[----:B------:R-:W-:-:S13]  /*5560*/  FSETP.GT.AND P0, PT, R23, -R2, P0 ;  /* 0x800000021700720b */ /* 0x000fda0000704000 */
[----:B------:R-:W-:Y:S05]  /*5570*/  @P0 BRA P1, `(.L_x_109) ;  /* 0x00000014005c0947 */ /* 0x000fea0000800000 */
[C---:B------:R-:W-:Y:S02]  /*5580*/  FSETP.GEU.AND P0, PT, R23.reuse, -R7, PT ;  /* 0x800000071700720b */ /* 0x040fe40003f0e000 */
[C---:B------:R-:W-:Y:S02]  /*5590*/  FSETP.LT.AND P1, PT, R23.reuse, -R12, PT ;  /* 0x8000000c1700720b */ /* 0x040fe40003f21000 */
[----:B------:R-:W-:-:S04]  /*55a0*/  FSETP.LT.AND P0, PT, R23, -R6, !P0 ;  /* 0x800000061700720b */ /* 0x000fc80004701000 */
[----:B------:R-:W-:-:S13]  /*55b0*/  FSETP.LT.AND P0, PT, R23, -R2, P0 ;  /* 0x800000021700720b */ /* 0x000fda0000701000 */
[----:B------:R-:W-:Y:S05]  /*55c0*/  @P0 BRA P1, `(.L_x_109) ;  /* 0x0000001400480947 */ /* 0x000fea0000800000 */
[----:B------:R-:W-:Y:S02]  /*55d0*/  IMAD.MOV.U32 R3, RZ, RZ, 0x40490fdb ;  /* 0x40490fdbff037424 */ /* 0x000fe400078e00ff */
[----:B------:R-:W-:Y:S01]  /*55e0*/  FADD R5, -R10, -RZ ;  /* 0x800000ff0a057221 */ /* 0x000fe20000000100 */
[----:B------:R-:W-:Y:S02]  /*55f0*/  MOV R0, RZ ;  /* 0x000000ff00007202 */ /* 0x000fe40000000f00 */
[----:B------:R1:W-:Y:S01]  /*5600*/  STG.E desc[UR6][R18.64+0xc], R3 ;  /* 0x00000c0312007986 */ /* 0x0003e2000c101906 */
[----:B------:R-:W-:Y:S05]  /*5610*/  BRA `(.L_x_109) ;  /* 0x0000001400347947 */ /* 0x000fea0003800000 */
.L_x_106:
[----:B------:R-:W-:Y:S01]  /*5620*/  FSETP.NEU.AND P0, PT, R23, 1, PT ;  /* 0x3f8000001700780b */ /* 0x000fe20003f0d000 */
[----:B------:R-:W-:-:S12]  /*5630*/  IMAD.MOV.U32 R5, RZ, RZ, RZ ;  /* 0x000000ffff057224 */ /* 0x000fd800078e00ff */
[----:B------:R-:W-:Y:S02]  /*5640*/  @!P0 IMAD.MOV.U32 R3, RZ, RZ, -0x4036f025 ;  /* 0xbfc90fdbff038424 */ /* 0x000fe400078e00ff */
[----:B------:R-:W-:-:S03]  /*5650*/  @!P0 FADD R0, RZ, -R10 ;  /* 0x8000000aff008221 */ /* 0x000fc60000000000 */
[----:B------:R1:W-:Y:S01]  /*5660*/  @!P0 STG.E desc[UR6][R18.64+0xc], R3 ;  /* 0x00000c0312008986 */ /* 0x0003e2000c101906 */
[----:B------:R-:W-:Y:S05]  /*5670*/  @!P0 BRA `(.L_x_109) ;  /* 0x00000014001c8947 */ /* 0x000fea0003800000 */
[----:B------:R-:W-:-:S13]  /*5680*/  FSETP.NEU.AND P0, PT, R23, 2, PT ;  /* 0x400000001700780b */ /* 0x000fda0003f0d000 */
[----:B------:R-:W-:Y:S05]  /*5690*/  @P0 BRA `(.L_x_110) ;  /* 0x00000004008c0947 */ /* 0x000fea0003800000 */
[----:B------:R-:W2:Y:S01]  /*56a0*/  LDCU UR4, c[0x0][0x3a4] ;  /* 0x00007480ff0477ac */ /* 0x000ea20008000800 */
[----:B-1----:R-:W1:Y:S01]  /*56b0*/  F2F.F64.F32 R2, R12 ;  /* 0x0000000c00027310 */ /* 0x002e620000201800 */
[----:B------:R-:W-:Y:S01]  /*56c0*/  HFMA2 R23, -RZ, RZ, -1.8212890625, 0.0004794597625732421875 ;  /* 0xbf490fdbff177431 */ /* 0x000fe200000001ff */
[----:B------:R-:W-:Y:S01]  /*56d0*/  BSSY.RECONVERGENT B1, `(.L_x_111) ;  /* 0x0000032000017945 */ /* 0x000fe20003800200 */
[--C-:B------:R-:W-:Y:S01]  /*56e0*/  FADD R0, RZ, -R10.reuse ;  /* 0x8000000aff007221 */ /* 0x100fe20000000000 */
[----:B------:R-:W-:Y:S02]  /*56f0*/  FADD R5, RZ, R10 ;  /* 0x0000000aff057221 */ /* 0x000fe40000000000 */
[----:B------:R3:W-:Y:S01]  /*5700*/  STG.E desc[UR6][R18.64+0xc], R23 ;  /* 0x00000c1712007986 */ /* 0x0007e2000c101906 */
[----:B-1----:R-:W-:Y:S01]  /*5710*/  DADD R20, R2, 1 ;  /* 0x3ff0000002147429 */ /* 0x002fe20000000000 */
[----:B--2---:R-:W1:Y:S07]  /*5720*/  F2F.F64.F32 R24, UR4 ;  /* 0x0000000400187d10 */ /* 0x004e6e0008201800 */
[----:B-1----:R-:W-:-:S14]  /*5730*/  DSETP.GEU.AND P0, PT, R20, R24, PT ;  /* 0x000000181400722a */ /* 0x002fdc0003f0e000 */
[----:B---3--:R-:W-:Y:S05]  /*5740*/  @P0 BRA `(.L_x_112) ;  /* 0x0000000000a80947 */ /* 0x008fea0003800000 */
[----:B------:R-:W-:Y:S01]  /*5750*/  F2F.F64.F32 R24, R4 ;  /* 0x0000000400187310 */ /* 0x000fe20000201800 */
[----:B------:R-:W1:Y:S07]  /*5760*/  LDC.64 R28, c[0x0][0x390] ;  /* 0x0000e400ff1c7b82 */ /* 0x000e6e0000000a00 */
[----:B------:R-:W2:Y:S02]  /*5770*/  F2F.F64.F32 R26, R11 ;  /* 0x0000000b001a7310 */ /* 0x000ea40000201800 */
[----:B--2---:R-:W-:-:S10]  /*5780*/  DFMA R24, R24, R20, R26 ;  /* 0x000000141818722b */ /* 0x004fd4000000001a */
[----:B------:R-:W1:Y:S02]  /*5790*/  F2I.U32.F64.TRUNC R25, R24 ;  /* 0x0000001800197311 */ /* 0x000e64000030d000 */
[----:B-1----:R-:W-:-:S06]  /*57a0*/  IMAD.WIDE.U32 R28, R25, 0x4, R28 ;  /* 0x00000004191c7825 */ /* 0x002fcc00078e001c */
[----:B------:R-:W2:Y:S02]  /*57b0*/  LDG.E R28, desc[UR6][R28.64] ;  /* 0x000000061c1c7981 */ /* 0x000ea4000c1e1900 */
[----:B--2---:R-:W-:-:S13]  /*57c0*/  FSETP.NEU.AND P0, PT, R28, 8, PT ;  /* 0x410000001c00780b */ /* 0x004fda0003f0d000 */
[----:B------:R-:W-:Y:S05]  /*57d0*/  @P0 BRA `(.L_x_112) ;  /* 0x0000000000840947 */ /* 0x000fea0003800000 */
[----:B------:R-:W1:Y:S01]  /*57e0*/  LDCU.64 UR4, c[0x0][0x3a8] ;  /* 0x00007500ff0477ac */ /* 0x000e620008000a00 */
[----:B------:R-:W-:Y:S01]  /*57f0*/  DADD R2, R2, 2 ;  /* 0x4000000002027429 */ /* 0x000fe20000000000 */
[----:B-1----:R-:W1:Y:S01]  /*5800*/  F2F.F64.F32 R24, UR5 ;  /* 0x0000000500187d10 */ /* 0x002e620008201800 */
[C---:B------:R-:W-:Y:S01]  /*5810*/  FADD R23, R6.reuse, -UR4 ;  /* 0x8000000406177e21 */ /* 0x040fe20008000000 */
[----:B------:R-:W-:Y:S01]  /*5820*/  FADD R12, R7, UR5 ;  /* 0x00000005070c7e21 */ /* 0x000fe20008000000 */
[----:B------:R-:W-:Y:S02]  /*5830*/  FADD R29, R13, UR4 ;  /* 0x000000040d1d7e21 */ /* 0x000fe40008000000 */
[C---:B------:R-:W-:Y:S01]  /*5840*/  FADD R31, R6.reuse, -R23 ;  /* 0x80000017061f7221 */ /* 0x040fe20000000000 */
[----:B------:R-:W-:Y:S01]  /*5850*/  FADD R26, -R7, R12 ;  /* 0x0000000c071a7221 */ /* 0x000fe20000000100 */
[----:B------:R-:W-:-:S04]  /*5860*/  FMUL R12, R6, R12 ;  /* 0x0000000c060c7220 */ /* 0x000fc80000400000 */
[----:B------:R-:W-:Y:S01]  /*5870*/  FFMA R12, R7, R23, -R12 ;  /* 0x00000017070c7223 */ /* 0x000fe2000000080c */
[C---:B-1----:R-:W-:Y:S02]  /*5880*/  DMUL R2, R24.reuse, R2 ;  /* 0x0000000218027228 */ /* 0x042fe40000000000 */
[----:B------:R-:W-:-:S08]  /*5890*/  DMUL R24, R24, R20 ;  /* 0x0000001418187228 */ /* 0x000fd00000000000 */
[----:B------:R-:W1:Y:S08]  /*58a0*/  F2F.F32.F64 R2, R2 ;  /* 0x0000000200027310 */ /* 0x000e700000301000 */
[----:B------:R-:W2:Y:S01]  /*58b0*/  F2F.F32.F64 R24, R24 ;  /* 0x0000001800187310 */ /* 0x000ea20000301000 */
[----:B-1----:R-:W-:-:S04]  /*58c0*/  FMUL R28, R31, R2 ;  /* 0x000000021f1c7220 */ /* 0x002fc80000400000 */
[-CC-:B------:R-:W-:Y:S01]  /*58d0*/  FFMA R27, R29, R26.reuse, R28.reuse ;  /* 0x0000001a1d1b7223 */ /* 0x180fe2000000001c */
[----:B------:R-:W-:Y:S01]  /*58e0*/  FFMA R23, R13, R26, R28 ;  /* 0x0000001a0d177223 */ /* 0x000fe2000000001c */
[----:B--2---:R-:W-:-:S03]  /*58f0*/  FMUL R3, R31, R24 ;  /* 0x000000181f037220 */ /* 0x004fc60000400000 */
[C---:B------:R-:W-:Y:S01]  /*5900*/  FSETP.GT.AND P0, PT, R12.reuse, -R27, PT ;  /* 0x8000001b0c00720b */ /* 0x040fe20003f04000 */
[-CC-:B------:R-:W-:Y:S01]  /*5910*/  FFMA R25, R29, R26.reuse, R3.reuse ;  /* 0x0000001a1d197223 */ /* 0x180fe20000000003 */
[----:B------:R-:W-:Y:S02]  /*5920*/  FFMA R3, R13, R26, R3 ;  /* 0x0000001a0d037223 */ /* 0x000fe40000000003 */
[C---:B------:R-:W-:Y:S02]  /*5930*/  FSETP.GT.AND P0, PT, R12.reuse, -R23, P0 ;  /* 0x800000170c00720b */ /* 0x040fe40000704000 */
[C---:B------:R-:W-:Y:S02]  /*5940*/  FSETP.GT.AND P1, PT, R12.reuse, -R25, PT ;  /* 0x800000190c00720b */ /* 0x040fe40003f24000 */
[----:B------:R-:W-:-:S13]  /*5950*/  FSETP.GT.AND P0, PT, R12, -R3, P0 ;  /* 0x800000030c00720b */ /* 0x000fda0000704000 */
[----:B------:R-:W-:Y:S05]  /*5960*/  @P0 BRA P1, `(.L_x_112) ;  /* 0x0000000000200947 */ /* 0x000fea0000800000 */
[----:B------:R-:W-:-:S04]  /*5970*/  FSETP.GEU.AND P0, PT, R12, -R27, PT ;  /* 0x8000001b0c00720b */ /* 0x000fc80003f0e000 */
[----:B------:R-:W-:-:S04]  /*5980*/  FSETP.LT.AND P0, PT, R12, -R23, !P0 ;  /* 0x800000170c00720b */ /* 0x000fc80004701000 */
[----:B------:R-:W-:-:S04]  /*5990*/  FSETP.LT.AND P0, PT, R12, -R3, P0 ;  /* 0x800000030c00720b */ /* 0x000fc80000701000 */
[----:B------:R-:W-:-:S13]  /*59a0*/  FSETP.LT.AND P0, PT, R12, -R25, P0 ;  /* 0x800000190c00720b */ /* 0x000fda0000701000 */
[----:B------:R-:W-:Y:S02]  /*59b0*/  @!P0 IMAD.MOV.U32 R3, RZ, RZ, -0x4036f025 ;  /* 0xbfc90fdbff038424 */ /* 0x000fe400078e00ff */
[----:B------:R-:W-:Y:S01]  /*59c0*/  @!P0 FADD R0, -R10, -RZ ;  /* 0x800000ff0a008221 */ /* 0x000fe20000000100 */
[----:B------:R-:W-:Y:S02]  /*59d0*/  @!P0 IMAD.MOV.U32 R5, RZ, RZ, RZ ;  /* 0x000000ffff058224 */ /* 0x000fe400078e00ff */
[----:B------:R1:W-:Y:S05]  /*59e0*/  @!P0 STG.E desc[UR6][R18.64+0xc], R3 ;  /* 0x00000c0312008986 */ /* 0x0003ea000c101906 */
.L_x_112:
[----:B------:R-:W-:Y:S05]  /*59f0*/  BSYNC.RECONVERGENT B1 ;  /* 0x0000000000017941 */ /* 0x000fea0003800200 */
.L_x_111:
[----:B------:R-:W-:-:S13]  /*5a00*/  FSETP.GT.AND P0, PT, R11, RZ, PT ;  /* 0x000000ff0b00720b */ /* 0x000fda0003f04000 */
[----:B------:R-:W-:Y:S05]  /*5a10*/  @!P0 BRA `(.L_x_109) ;  /* 0x0000001000348947 */ /* 0x000fea0003800000 */
[----:B------:R-:W2:Y:S01]  /*5a20*/  F2F.F64.F32 R24, R15 ;  /* 0x0000000f00187310 */ /* 0x000ea20000201800 */
[----:B-1----:R-:W1:Y:S01]  /*5a30*/  LDC.64 R2, c[0x0][0x390] ;  /* 0x0000e400ff027b82 */ /* 0x002e620000000a00 */
[----:B--2---:R-:W-:-:S10]  /*5a40*/  DADD R24, R24, -1 ;  /* 0xbff0000018187429 */ /* 0x004fd40000000000 */
[----:B------:R-:W1:Y:S02]  /*5a50*/  F2I.U32.F64.TRUNC R25, R24 ;  /* 0x0000001800197311 */ /* 0x000e64000030d000 */
[----:B-1----:R-:W-:-:S06]  /*5a60*/  IMAD.WIDE.U32 R2, R25, 0x4, R2 ;  /* 0x0000000419027825 */ /* 0x002fcc00078e0002 */
[----:B------:R-:W2:Y:S02]  /*5a70*/  LDG.E R2, desc[UR6][R2.64] ;  /* 0x0000000602027981 */ /* 0x000ea4000c1e1900 */
[----:B--2---:R-:W-:-:S13]  /*5a80*/  FSETP.NEU.AND P0, PT, R2, 8, PT ;  /* 0x410000000200780b */ /* 0x004fda0003f0d000 */
[----:B------:R-:W-:Y:S05]  /*5a90*/  @P0 BRA `(.L_x_109) ;  /* 0x0000001000140947 */ /* 0x000fea0003800000 */
[----:B------:R-:W1:Y:S01]  /*5aa0*/  LDCU.64 UR4, c[0x0][0x3a8] ;  /* 0x00007500ff0477ac */ /* 0x000e620008000a00 */
[----:B------:R-:W2:Y:S02]  /*5ab0*/  F2F.F64.F32 R26, R11 ;  /* 0x0000000b001a7310 */ /* 0x000ea40000201800 */
[----:B--2---:R-:W-:-:S06]  /*5ac0*/  DADD R26, R26, -1 ;  /* 0xbff000001a1a7429 */ /* 0x004fcc0000000000 */
[----:B-1----:R-:W1:Y:S01]  /*5ad0*/  F2F.F64.F32 R24, UR5 ;  /* 0x0000000500187d10 */ /* 0x002e620008201800 */
[----:B------:R-:W-:-:S07]  /*5ae0*/  FADD R12, R6, -UR4 ;  /* 0x80000004060c7e21 */ /* 0x000fce0008000000 */
[----:B------:R-:W2:Y:S01]  /*5af0*/  F2F.F64.F32 R2, UR4 ;  /* 0x0000000400027d10 */ /* 0x000ea20008201800 */
[----:B-1----:R-:W-:Y:S01]  /*5b00*/  DMUL R24, R24, R20 ;  /* 0x0000001418187228 */ /* 0x002fe20000000000 */
[----:B------:R-:W-:Y:S01]  /*5b10*/  FADD R20, R7, UR5 ;  /* 0x0000000507147e21 */ /* 0x000fe20008000000 */
[----:B------:R-:W-:-:S03]  /*5b20*/  FADD R21, R6, -R12 ;  /* 0x8000000c06157221 */ /* 0x000fc60000000000 */
[----:B------:R-:W-:Y:S01]  /*5b30*/  FMUL R6, R6, R20 ;  /* 0x0000001406067220 */ /* 0x000fe20000400000 */
[C---:B------:R-:W-:Y:S01]  /*5b40*/  FADD R20, -R7.reuse, R20 ;  /* 0x0000001407147221 */ /* 0x040fe20000000100 */
[----:B--2---:R-:W-:Y:S01]  /*5b50*/  DMUL R2, R26, R2 ;  /* 0x000000021a027228 */ /* 0x004fe20000000000 */
[----:B------:R-:W-:Y:S02]  /*5b60*/  FMUL R14, R14, R21 ;  /* 0x000000150e0e7220 */ /* 0x000fe40000400000 */
[----:B------:R-:W1:Y:S01]  /*5b70*/  F2F.F32.F64 R24, R24 ;  /* 0x0000001800187310 */ /* 0x000e620000301000 */
[----:B------:R-:W-:-:S07]  /*5b80*/  FFMA R7, R7, R12, -R6 ;  /* 0x0000000c07077223 */ /* 0x000fce0000000806 */
[----:B------:R-:W2:Y:S01]  /*5b90*/  F2F.F32.F64 R2, R2 ;  /* 0x0000000200027310 */ /* 0x000ea20000301000 */
[----:B-1----:R-:W-:-:S04]  /*5ba0*/  FMUL R11, R21, R24 ;  /* 0x00000018150b7220 */ /* 0x002fc80000400000 */
[CCC-:B------:R-:W-:Y:S01]  /*5bb0*/  FFMA R12, R13.reuse, R20.reuse, R11.reuse ;  /* 0x000000140d0c7223 */ /* 0x1c0fe2000000000b */
[-C--:B------:R-:W-:Y:S01]  /*5bc0*/  FFMA R13, R13, R20.reuse, R14 ;  /* 0x000000140d0d7223 */ /* 0x080fe2000000000e */
[----:B--2---:R-:W-:-:S03]  /*5bd0*/  FFMA R6, R2, R20, R11 ;  /* 0x0000001402067223 */ /* 0x004fc6000000000b */
[C---:B------:R-:W-:Y:S01]  /*5be0*/  FSETP.GT.AND P0, PT, R7.reuse, -R12, PT ;  /* 0x8000000c0700720b */ /* 0x040fe20003f04000 */
[----:B------:R-:W-:Y:S01]  /*5bf0*/  FFMA R2, R2, R20, R14 ;  /* 0x0000001402027223 */ /* 0x000fe2000000000e */
[C---:B------:R-:W-:Y:S02]  /*5c00*/  FSETP.GT.AND P1, PT, R7.reuse, -R13, PT ;  /* 0x8000000d0700720b */ /* 0x040fe40003f24000 */
        /* <DEDUP_REMOVED lines=8> */
[----:B------:R2:W-:Y:S01]  /*5c90*/  STG.E desc[UR6][R18.64+0xc], RZ ;  /* 0x00000cff12007986 */ /* 0x0005e2000c101906 */
[----:B------:R-:W-:Y:S01]  /*5ca0*/  MOV R5, R10 ;  /* 0x0000000a00057202 */ /* 0x000fe20000000f00 */
[----:B------:R-:W-:Y:S01]  /*5cb0*/  IMAD.MOV.U32 R0, RZ, RZ, RZ ;  /* 0x000000ffff007224 */ /* 0x000fe200078e00ff */
[----:B------:R-:W-:Y:S06]  /*5cc0*/  BRA `(.L_x_109) ;  /* 0x0000000c00887947 */ /* 0x000fec0003800000 */
.L_x_110:
[----:B------:R-:W-:-:S13]  /*5cd0*/  FSETP.NEU.AND P0, PT, R23, 3, PT ;  /* 0x404000001700780b */ /* 0x000fda0003f0d000 */
[----:B------:R3:W-:Y:S01]  /*5ce0*/  @!P0 STG.E desc[UR6][R18.64+0xc], RZ ;  /* 0x00000cff12008986 */ /* 0x0007e2000c101906 */
[----:B------:R-:W-:Y:S01]  /*5cf0*/  @!P0 FADD R5, RZ, R10 ;  /* 0x0000000aff058221 */ /* 0x000fe20000000000 */
[----:B------:R-:W-:Y:S01]  /*5d00*/  @!P0 IMAD.MOV.U32 R0, RZ, RZ, RZ ;  /* 0x000000ffff008224 */ /* 0x000fe200078e00ff */
[----:B------:R-:W-:Y:S06]  /*5d10*/  @!P0 BRA `(.L_x_109) ;  /* 0x0000000c00748947 */ /* 0x000fec0003800000 */
[----:B------:R-:W-:-:S13]  /*5d20*/  FSETP.NEU.AND P0, PT, R23, 4, PT ;  /* 0x408000001700780b */ /* 0x000fda0003f0d000 */
[----:B------:R-:W-:Y:S05]  /*5d30*/  @P0 BRA `(.L_x_113) ;  /* 0x0000000400a80947 */ /* 0x000fea0003800000 */
[----:B------:R-:W2:Y:S01]  /*5d40*/  LDCU UR4, c[0x0][0x3a4] ;  /* 0x00007480ff0477ac */ /* 0x000ea20008000800 */
[----:B------:R-:W1:Y:S01]  /*5d50*/  F2F.F64.F32 R20, R12 ;  /* 0x0000000c00147310 */ /* 0x000e620000201800 */
[----:B------:R-:W-:Y:S02]  /*5d60*/  HFMA2 R23, -RZ, RZ, 1.8212890625, 0.0004794597625732421875 ;  /* 0x3f490fdbff177431 */ /* 0x000fe400000001ff */
[----:B------:R-:W-:Y:S01]  /*5d70*/  FADD R0, RZ, R10 ;  /* 0x0000000aff007221 */ /* 0x000fe20000000000 */
[----:B------:R-:W-:Y:S03]  /*5d80*/  BSSY.RECONVERGENT B1, `(.L_x_114) ;  /* 0x0000034000017945 */ /* 0x000fe60003800200 */
[----:B------:R-:W-:Y:S01]  /*5d90*/  IMAD.MOV.U32 R5, RZ, RZ, R0 ;  /* 0x000000ffff057224 */ /* 0x000fe200078e0000 */
[----:B------:R4:W-:Y:S01]  /*5da0*/  STG.E desc[UR6][R18.64+0xc], R23 ;  /* 0x00000c1712007986 */ /* 0x0009e2000c101906 */
[----:B-1----:R-:W-:Y:S01]  /*5db0*/  DADD R2, R20, 1 ;  /* 0x3ff0000014027429 */ /* 0x002fe20000000000 */
[----:B--2---:R-:W1:Y:S07]  /*5dc0*/  F2F.F64.F32 R24, UR4 ;  /* 0x0000000400187d10 */ /* 0x004e6e0008201800 */
[----:B-1----:R-:W-:-:S14]  /*5dd0*/  DSETP.GEU.AND P0, PT, R2, R24, PT ;  /* 0x000000180200722a */ /* 0x002fdc0003f0e000 */
[----:B----4-:R-:W-:Y:S05]  /*5de0*/  @P0 BRA `(.L_x_115) ;  /* 0x0000000000b40947 */ /* 0x010fea0003800000 */
[----:B------:R-:W-:Y:S01]  /*5df0*/  F2F.F64.F32 R28, R4 ;  /* 0x00000004001c7310 */ /* 0x000fe20000201800 */
[----:B------:R-:W1:Y:S07]  /*5e00*/  LDC.64 R24, c[0x0][0x390] ;  /* 0x0000e400ff187b82 */ /* 0x000e6e0000000a00 */
[----:B------:R-:W2:Y:S02]  /*5e10*/  F2F.F64.F32 R26, R11 ;  /* 0x0000000b001a7310 */ /* 0x000ea40000201800 */
[----:B--2---:R-:W-:-:S10]  /*5e20*/  DFMA R26, R28, R2, R26 ;  /* 0x000000021c1a722b */ /* 0x004fd4000000001a */
[----:B------:R-:W1:Y:S02]  /*5e30*/  F2I.U32.F64.TRUNC R27, R26 ;  /* 0x0000001a001b7311 */ /* 0x000e64000030d000 */
[----:B-1----:R-:W-:-:S06]  /*5e40*/  IMAD.WIDE.U32 R24, R27, 0x4, R24 ;  /* 0x000000041b187825 */ /* 0x002fcc00078e0018 */
[----:B------:R-:W2:Y:S01]  /*5e50*/  LDG.E R24, desc[UR6][R24.64] ;  /* 0x0000000618187981 */ /* 0x000ea2000c1e1900 */
[----:B------:R-:W-:Y:S01]  /*5e60*/  IMAD.MOV.U32 R5, RZ, RZ, R0 ;  /* 0x000000ffff057224 */ /* 0x000fe200078e0000 */
[----:B--2---:R-:W-:-:S13]  /*5e70*/  FSETP.NEU.AND P0, PT, R24, 8, PT ;  /* 0x410000001800780b */ /* 0x004fda0003f0d000 */
[----:B------:R-:W-:Y:S05]  /*5e80*/  @P0 BRA `(.L_x_115) ;  /* 0x00000000008c0947 */ /* 0x000fea0003800000 */
[----:B------:R-:W1:Y:S01]  /*5e90*/  LDCU.64 UR4, c[0x0][0x3a8] ;  /* 0x00007500ff0477ac */ /* 0x000e620008000a00 */
[----:B------:R-:W-:Y:S01]  /*5ea0*/  DADD R20, R20, 2 ;  /* 0x4000000014147429 */ /* 0x000fe20000000000 */
[----:B-1----:R-:W1:Y:S01]  /*5eb0*/  F2F.F64.F32 R24, UR5 ;  /* 0x0000000500187d10 */ /* 0x002e620008201800 */
[C---:B------:R-:W-:Y:S01]  /*5ec0*/  FADD R5, R6.reuse, UR4 ;  /* 0x0000000406057e21 */ /* 0x040fe20008000000 */
[----:B------:R-:W-:Y:S01]  /*5ed0*/  FADD R12, R7, UR5 ;  /* 0x00000005070c7e21 */ /* 0x000fe20008000000 */
[----:B------:R-:W-:Y:S02]  /*5ee0*/  FADD R29, R13, UR4 ;  /* 0x000000040d1d7e21 */ /* 0x000fe40008000000 */
[C---:B------:R-:W-:Y:S01]  /*5ef0*/  FADD R23, R6.reuse, -R5 ;  /* 0x8000000506177221 */ /* 0x040fe20000000000 */
[----:B------:R-:W-:Y:S01]  /*5f00*/  FADD R28, -R7, R12 ;  /* 0x0000000c071c7221 */ /* 0x000fe20000000100 */
[----:B------:R-:W-:-:S04]  /*5f10*/  FMUL R12, R6, R12 ;  /* 0x0000000c060c7220 */ /* 0x000fc80000400000 */
[----:B------:R-:W-:Y:S01]  /*5f20*/  FFMA R12, R7, R5, -R12 ;  /* 0x00000005070c7223 */ /* 0x000fe2000000080c */
[----:B------:R-:W-:Y:S01]  /*5f30*/  MOV R5, R0 ;  /* 0x0000000000057202 */ /* 0x000fe20000000f00 */
        /* <DEDUP_REMOVED lines=15> */
[----:B------:R-:W-:Y:S01]  /*6030*/  FSETP.GEU.AND P0, PT, R12, -R27, PT ;  /* 0x8000001b0c00720b */ /* 0x000fe20003f0e000 */
[----:B------:R-:W-:-:S03]  /*6040*/  IMAD.MOV.U32 R5, RZ, RZ, R0 ;  /* 0x000000ffff057224 */ /* 0x000fc600078e0000 */
[----:B------:R-:W-:-:S04]  /*6050*/  FSETP.LT.AND P0, PT, R12, -R21, !P0 ;  /* 0x800000150c00720b */ /* 0x000fc80004701000 */
[----:B------:R-:W-:-:S04]  /*6060*/  FSETP.LT.AND P0, PT, R12, -R13, P0 ;  /* 0x8000000d0c00720b */ /* 0x000fc80000701000 */
[----:B------:R-:W-:-:S13]  /*6070*/  FSETP.LT.AND P0, PT, R12, -R23, P0 ;  /* 0x800000170c00720b */ /* 0x000fda0000701000 */
[----:B------:R-:W-:Y:S01]  /*6080*/  @!P0 IMAD.MOV.U32 R13, RZ, RZ, 0x3fc90fdb ;  /* 0x3fc90fdbff0d8424 */ /* 0x000fe200078e00ff */
[----:B------:R-:W-:Y:S01]  /*6090*/  @!P0 MOV R5, RZ ;  /* 0x000000ff00058202 */ /* 0x000fe20000000f00 */
[----:B------:R-:W-:-:S03]  /*60a0*/  @!P0 IMAD.MOV.U32 R0, RZ, RZ, R10 ;  /* 0x000000ffff008224 */ /* 0x000fc600078e000a */
[----:B------:R1:W-:Y:S04]  /*60b0*/  @!P0 STG.E desc[UR6][R18.64+0xc], R13 ;  /* 0x00000c0d12008986 */ /* 0x0003e8000c101906 */
.L_x_115:
[----:B------:R-:W-:Y:S05]  /*60c0*/  BSYNC.RECONVERGENT B1 ;  /* 0x0000000000017941 */ /* 0x000fea0003800200 */
.L_x_114:
[----:B-1----:R-:W1:Y:S08]  /*60d0*/  F2F.F64.F32 R12, R11 ;  /* 0x0000000b000c7310 */ /* 0x002e700000201800 */
[----:B------:R-:W2:Y:S01]  /*60e0*/  F2F.F64.F32 R20, R4 ;  /* 0x0000000400147310 */ /* 0x000ea20000201800 */
[----:B-1----:R-:W-:-:S08]  /*60f0*/  DADD R26, R12, 1 ;  /* 0x3ff000000c1a7429 */ /* 0x002fd00000000000 */
[----:B--2---:R-:W-:-:S14]  /*6100*/  DSETP.GEU.AND P0, PT, R26, R20, PT ;  /* 0x000000141a00722a */ /* 0x004fdc0003f0e000 */
[----:B------:R-:W-:Y:S05]  /*6110*/  @P0 BRA `(.L_x_109) ;  /* 0x0000000800740947 */ /* 0x000fea0003800000 */
[----:B------:R-:W1:Y:S01]  /*6120*/  F2F.F64.F32 R20, R15 ;  /* 0x0000000f00147310 */ /* 0x000e620000201800 */
[----:B------:R-:W2:Y:S01]  /*6130*/  LDC.64 R24, c[0x0][0x390] ;  /* 0x0000e400ff187b82 */ /* 0x000ea20000000a00 */
[----:B-1----:R-:W-:-:S10]  /*6140*/  DADD R20, R20, 1 ;  /* 0x3ff0000014147429 */ /* 0x002fd40000000000 */
[----:B------:R-:W2:Y:S02]  /*6150*/  F2I.U32.F64.TRUNC R21, R20 ;  /* 0x0000001400157311 */ /* 0x000ea4000030d000 */
[----:B--2---:R-:W-:-:S06]  /*6160*/  IMAD.WIDE.U32 R24, R21, 0x4, R24 ;  /* 0x0000000415187825 */ /* 0x004fcc00078e0018 */
[----:B------:R-:W2:Y:S02]  /*6170*/  LDG.E R24, desc[UR6][R24.64] ;  /* 0x0000000618187981 */ /* 0x000ea4000c1e1900 */
[----:B--2---:R-:W-:-:S13]  /*6180*/  FSETP.NEU.AND P0, PT, R24, 8, PT ;  /* 0x410000001800780b */ /* 0x004fda0003f0d000 */
[----:B------:R-:W-:Y:S05]  /*6190*/  @P0 BRA `(.L_x_109) ;  /* 0x0000000800540947 */ /* 0x000fea0003800000 */
[----:B------:R-:W1:Y:S01]  /*61a0*/  LDCU.64 UR4, c[0x0][0x3a8] ;  /* 0x00007500ff0477ac */ /* 0x000e620008000a00 */
[----:B------:R-:W-:Y:S01]  /*61b0*/  DADD R24, R12, 2 ;  /* 0x400000000c187429 */ /* 0x000fe20000000000 */
[----:B-1----:R-:W1:Y:S08]  /*61c0*/  F2F.F64.F32 R20, UR4 ;  /* 0x0000000400147d10 */ /* 0x002e700008201800 */
[----:B------:R-:W2:Y:S01]  /*61d0*/  F2F.F64.F32 R12, UR5 ;  /* 0x00000005000c7d10 */ /* 0x000ea20008201800 */
[----:B-1----:R-:W-:-:S02]  /*61e0*/  DMUL R24, R20, R24 ;  /* 0x0000001814187228 */ /* 0x002fc40000000000 */
[----:B------:R-:W-:Y:S02]  /*61f0*/  DMUL R26, R20, R26 ;  /* 0x0000001a141a7228 */ /* 0x000fe40000000000 */
[----:B--2---:R-:W-:-:S06]  /*6200*/  DMUL R12, R12, R2 ;  /* 0x000000020c0c7228 */ /* 0x004fcc0000000000 */
[----:B------:R-:W1:Y:S01]  /*6210*/  F2F.F32.F64 R24, R24 ;  /* 0x0000001800187310 */ /* 0x000e620000301000 */
[----:B------:R-:W-:Y:S01]  /*6220*/  FADD R3, R7, UR5 ;  /* 0x0000000507037e21 */ /* 0x000fe20008000000 */
[----:B------:R-:W-:-:S03]  /*6230*/  FADD R2, R6, UR4 ;  /* 0x0000000406027e21 */ /* 0x000fc60008000000 */
[C---:B------:R-:W-:Y:S01]  /*6240*/  FADD R21, -R7.reuse, R3 ;  /* 0x0000000307157221 */ /* 0x040fe20000000100 */
[C---:B------:R-:W-:Y:S01]  /*6250*/  FMUL R28, R6.reuse, R3 ;  /* 0x00000003061c7220 */ /* 0x040fe20000400000 */
[----:B------:R-:W-:Y:S01]  /*6260*/  FADD R20, R6, -R2 ;  /* 0x8000000206147221 */ /* 0x000fe20000000000 */
[----:B------:R-:W2:Y:S02]  /*6270*/  F2F.F32.F64 R26, R26 ;  /* 0x0000001a001a7310 */ /* 0x000ea40000301000 */
[----:B------:R-:W-:Y:S01]  /*6280*/  FFMA R28, R7, R2, -R28 ;  /* 0x00000002071c7223 */ /* 0x000fe2000000081c */
[----:B-1----:R-:W-:-:S05]  /*6290*/  FMUL R11, R21, R24 ;  /* 0x00000018150b7220 */ /* 0x002fca0000400000 */
[----:B------:R-:W1:Y:S01]  /*62a0*/  F2F.F32.F64 R12, R12 ;  /* 0x0000000c000c7310 */ /* 0x000e620000301000 */
[----:B--2---:R-:W-:Y:S01]  /*62b0*/  FMUL R3, R21, R26 ;  /* 0x0000001a15037220 */ /* 0x004fe20000400000 */
[----:B-1----:R-:W-:-:S03]  /*62c0*/  FFMA R6, R12, R20, R11 ;  /* 0x000000140c067223 */ /* 0x002fc6000000000b */
[-C--:B------:R-:W-:Y:S01]  /*62d0*/  FFMA R2, R12, R20.reuse, R3 ;  /* 0x000000140c027223 */ /* 0x080fe20000000003 */
[CC--:B------:R-:W-:Y:S01]  /*62e0*/  FFMA R11, R14.reuse, R20.reuse, R11 ;  /* 0x000000140e0b7223 */ /* 0x0c0fe2000000000b */
[----:B------:R-:W-:Y:S01]  /*62f0*/  FFMA R3, R14, R20, R3 ;  /* 0x000000140e037223 */ /* 0x000fe20000000003 */
[----:B------:R-:W-:-:S03]  /*6300*/  FSETP.GT.AND P0, PT, R28, -R6, PT ;  /* 0x800000061c00720b */ /* 0x000fc60003f04000 */
        /* <DEDUP_REMOVED lines=10> */
[----:B------:R-:W-:Y:S01]  /*63b0*/  IMAD.MOV.U32 R5, RZ, RZ, R10 ;  /* 0x000000ffff057224 */ /* 0x000fe200078e000a */
[----:B------:R-:W-:Y:S01]  /*63c0*/  MOV R0, RZ ;  /* 0x000000ff00007202 */ /* 0x000fe20000000f00 */
[----:B------:R-:W-:Y:S06]  /*63d0*/  BRA `(.L_x_109) ;  /* 0x0000000400c47947 */ /* 0x000fec0003800000 */
.L_x_113:
[----:B------:R-:W-:-:S13]  /*63e0*/  FSETP.NEU.AND P0, PT, R23, 5, PT ;  /* 0x40a000001700780b */ /* 0x000fda0003f0d000 */
[----:B-1----:R-:W-:Y:S02]  /*63f0*/  @!P0 IMAD.MOV.U32 R3, RZ, RZ, 0x3fc90fdb ;  /* 0x3fc90fdbff038424 */ /* 0x002fe400078e00ff */
[----:B------:R-:W-:-:S03]  /*6400*/  @!P0 FADD R0, RZ, R10 ;  /* 0x0000000aff008221 */ /* 0x000fc60000000000 */
[----:B------:R4:W-:Y:S01]  /*6410*/  @!P0 STG.E desc[UR6][R18.64+0xc], R3 ;  /* 0x00000c0312008986 */ /* 0x0009e2000c101906 */
[----:B------:R-:W-:Y:S05]  /*6420*/  @!P0 BRA `(.L_x_109) ;  /* 0x0000000400b08947 */ /* 0x000fea0003800000 */
[----:B------:R-:W-:-:S13]  /*6430*/  FSETP.NEU.AND P0, PT, R23, 6, PT ;  /* 0x40c000001700780b */ /* 0x000fda0003f0d000 */
[----:B------:R-:W-:Y:S05]  /*6440*/  @P0 BRA `(.L_x_116) ;  /* 0x0000000400940947 */ /* 0x000fea0003800000 */
[----:B----4-:R-:W-:Y:S01]  /*6450*/  IMAD.MOV.U32 R3, RZ, RZ, 0x4016cbe4 ;  /* 0x4016cbe4ff037424 */ /* 0x010fe200078e00ff */
[----:B------:R-:W-:Y:S01]  /*6460*/  FSETP.GT.AND P0, PT, R12, RZ, PT ;  /* 0x000000ff0c00720b */ /* 0x000fe20003f04000 */
[----:B------:R-:W-:Y:S01]  /*6470*/  BSSY.RECONVERGENT B1, `(.L_x_117) ;  /* 0x000002e000017945 */ /* 0x000fe20003800200 */
[--C-:B------:R-:W-:Y:S01]  /*6480*/  FADD R0, RZ, R10.reuse ;  /* 0x0000000aff007221 */ /* 0x100fe20000000000 */
[----:B------:R-:W-:Y:S01]  /*6490*/  FADD R5, RZ, -R10 ;  /* 0x8000000aff057221 */ /* 0x000fe20000000000 */
[----:B------:R1:W-:Y:S09]  /*64a0*/  STG.E desc[UR6][R18.64+0xc], R3 ;  /* 0x00000c0312007986 */ /* 0x0003f2000c101906 */
        /* <DEDUP_REMOVED lines=9> */
[----:B------:R-:W2:Y:S02]  /*6540*/  LDG.E R26, desc[UR6][R26.64] ;  /* 0x000000061a1a7981 */ /* 0x000ea4000c1e1900 */
[----:B--2---:R-:W-:-:S13]  /*6550*/  FSETP.NEU.AND P0, PT, R26, 8, PT ;  /* 0x410000001a00780b */ /* 0x004fda0003f0d000 */
[----:B------:R-:W-:Y:S05]  /*6560*/  @P0 BRA `(.L_x_118) ;  /* 0x0000000000780947 */ /* 0x000fea0003800000 */
[----:B------:R-:W1:Y:S02]  /*6570*/  LDCU.64 UR4, c[0x0][0x3a8] ;  /* 0x00007500ff0477ac */ /* 0x000e640008000a00 */
[----:B-1----:R-:W1:Y:S01]  /*6580*/  F2F.F64.F32 R20, UR5 ;  /* 0x0000000500147d10 */ /* 0x002e620008201800 */
[----:B------:R-:W-:Y:S01]  /*6590*/  FADD R25, R13, UR4 ;  /* 0x000000040d197e21 */ /* 0x000fe20008000000 */
[----:B-1----:R-:W-:Y:S01]  /*65a0*/  DMUL R20, R20, R2 ;  /* 0x0000000214147228 */ /* 0x002fe20000000000 */
[----:B------:R-:W-:Y:S01]  /*65b0*/  FADD R2, R6, UR4 ;  /* 0x0000000406027e21 */ /* 0x000fe20008000000 */
        /* <DEDUP_REMOVED lines=13> */
[----:B------:R-:W-:-:S04]  /*6690*/  FFMA R13, R13, R27, R26 ;  /* 0x0000001b0d0d7223 */ /* 0x000fc8000000001a */
[C---:B------:R-:W-:Y:S02]  /*66a0*/  FSETP.GT.AND P1, PT, R2.reuse, -R21, PT ;  /* 0x800000150200720b */ /* 0x040fe40003f24000 */
[----:B------:R-:W-:-:S13]  /*66b0*/  FSETP.GT.AND P0, PT, R2, -R13, P0 ;  /* 0x8000000d0200720b */ /* 0x000fda0000704000 */
[----:B------:R-:W-:Y:S05]  /*66c0*/  @P0 BRA P1, `(.L_x_118) ;  /* 0x0000000000200947 */ /* 0x000fea0000800000 */
[----:B------:R-:W-:-:S04]  /*66d0*/  FSETP.GEU.AND P0, PT, R2, -R23, PT ;  /* 0x800000170200720b */ /* 0x000fc80003f0e000 */
[----:B------:R-:W-:-:S04]  /*66e0*/  FSETP.LT.AND P0, PT, R2, -R3, !P0 ;  /* 0x800000030200720b */ /* 0x000fc80004701000 */
[----:B------:R-:W-:-:S04]  /*66f0*/  FSETP.LT.AND P0, PT, R2, -R13, P0 ;  /* 0x8000000d0200720b */ /* 0x000fc80000701000 */
[----:B------:R-:W-:-:S13]  /*6700*/  FSETP.LT.AND P0, PT, R2, -R21, P0 ;  /* 0x800000150200720b */ /* 0x000fda0000701000 */
[----:B------:R-:W-:Y:S01]  /*6710*/  @!P0 MOV R3, 0x3fc90fdb ;  /* 0x3fc90fdb00038802 */ /* 0x000fe20000000f00 */
[----:B------:R-:W-:Y:S02]  /*6720*/  @!P0 IMAD.MOV.U32 R5, RZ, RZ, RZ ;  /* 0x000000ffff058224 */ /* 0x000fe400078e00ff */
[----:B------:R-:W-:Y:S02]  /*6730*/  @!P0 IMAD.MOV.U32 R0, RZ, RZ, R10 ;  /* 0x000000ffff008224 */ /* 0x000fe400078e000a */
[----:B------:R2:W-:Y:S05]  /*6740*/  @!P0 STG.E desc[UR6][R18.64+0xc], R3 ;  /* 0x00000c0312008986 */ /* 0x0005ea000c101906 */
.L_x_118:
[----:B------:R-:W-:Y:S05]  /*6750*/  BSYNC.RECONVERGENT B1 ;  /* 0x0000000000017941 */ /* 0x000fea0003800200 */
.L_x_117:
[----:B-12---:R-:W1:Y:S08]  /*6760*/  F2F.F64.F32 R2, R11 ;  /* 0x0000000b00027310 */ /* 0x006e700000201800 */
        /* <DEDUP_REMOVED lines=13> */
[----:B------:R-:W2:Y:S01]  /*6840*/  F2F.F64.F32 R12, R12 ;  /* 0x0000000c000c7310 */ /* 0x000ea20000201800 */
[----:B------:R-:W-:Y:S02]  /*6850*/  DADD R24, R2, 2 ;  /* 0x4000000002187429 */ /* 0x000fe40000000000 */
[----:B--2---:R-:W-:-:S05]  /*6860*/  DADD R28, R12, 1 ;  /* 0x3ff000000c1c7429 */ /* 0x004fca0000000000 */
[----:B-1----:R-:W1:Y:S01]  /*6870*/  F2F.F64.F32 R20, UR4 ;  /* 0x0000000400147d10 */ /* 0x002e620008201800 */
[----:B------:R-:W-:Y:S01]  /*6880*/  FADD R11, R7, -UR5 ;  /* 0x80000005070b7e21 */ /* 0x000fe20008000000 */
[----:B------:R-:W-:-:S03]  /*6890*/  FADD R12, R6, UR4 ;  /* 0x00000004060c7e21 */ /* 0x000fc60008000000 */
[----:B------:R-:W-:-:S03]  /*68a0*/  FADD R13, -R7, R11 ;  /* 0x0000000b070d7221 */ /* 0x000fc60000000100 */
[----:B------:R-:W2:Y:S01]  /*68b0*/  F2F.F64.F32 R2, UR5 ;  /* 0x0000000500027d10 */ /* 0x000ea20008201800 */
[C---:B-1----:R-:W-:Y:S02]  /*68c0*/  DMUL R24, R20.reuse, R24 ;  /* 0x0000001814187228 */ /* 0x042fe40000000000 */
[----:B------:R-:W-:Y:S01]  /*68d0*/  DMUL R26, R20, R26 ;  /* 0x0000001a141a7228 */ /* 0x000fe20000000000 */
[----:B------:R-:W-:Y:S01]  /*68e0*/  FADD R20, R6, -R12 ;  /* 0x8000000c06147221 */ /* 0x000fe20000000000 */
[----:B--2---:R-:W-:-:S06]  /*68f0*/  DMUL R2, R2, R28 ;  /* 0x0000001c02027228 */ /* 0x004fcc0000000000 */
[----:B------:R-:W1:Y:S01]  /*6900*/  F2F.F32.F64 R24, R24 ;  /* 0x0000001800187310 */ /* 0x000e620000301000 */
[----:B------:R-:W-:-:S04]  /*6910*/  FMUL R28, R6, R11 ;  /* 0x0000000b061c7220 */ /* 0x000fc80000400000 */
[----:B------:R-:W-:-:S03]  /*6920*/  FFMA R28, R7, R12, -R28 ;  /* 0x0000000c071c7223 */ /* 0x000fc6000000081c */
[----:B------:R-:W2:Y:S01]  /*6930*/  F2F.F32.F64 R26, R26 ;  /* 0x0000001a001a7310 */ /* 0x000ea20000301000 */
[----:B-1----:R-:W-:-:S07]  /*6940*/  FMUL R11, R13, R24 ;  /* 0x000000180d0b7220 */ /* 0x002fce0000400000 */
        /* <DEDUP_REMOVED lines=16> */
[----:B------:R-:W-:Y:S01]  /*6a50*/  MOV R3, 0x40490fdb ;  /* 0x40490fdb00037802 */ /* 0x000fe20000000f00 */
[----:B------:R-:W-:Y:S01]  /*6a60*/  FADD R5, -R10, -RZ ;  /* 0x800000ff0a057221 */ /* 0x000fe20000000100 */
[----:B------:R-:W-:-:S03]  /*6a70*/  IMAD.MOV.U32 R0, RZ, RZ, RZ ;  /* 0x000000ffff007224 */ /* 0x000fc600078e00ff */
[----:B------:R1:W-:Y:S01]  /*6a80*/  STG.E desc[UR6][R18.64+0xc], R3 ;  /* 0x00000c0312007986 */ /* 0x0003e2000c101906 */
[----:B------:R-:W-:Y:S05]  /*6a90*/  BRA `(.L_x_109) ;  /* 0x0000000000147947 */ /* 0x000fea0003800000 */
.L_x_116:
[----:B------:R-:W-:Y:S01]  /*6aa0*/  FSETP.NEU.AND P0, PT, R23, 7, PT ;  /* 0x40e000001700780b */ /* 0x000fe20003f0d000 */
[----:B------:R-:W-:-:S12]  /*6ab0*/  HFMA2 R0, -RZ, RZ, 0, 0 ;  /* 0x00000000ff007431 */ /* 0x000fd800000001ff */
[----:B----4-:R-:W-:Y:S02]  /*6ac0*/  @!P0 IMAD.MOV.U32 R3, RZ, RZ, 0x40490fdb ;  /* 0x40490fdbff038424 */ /* 0x010fe400078e00ff */
[----:B------:R-:W-:-:S03]  /*6ad0*/  @!P0 FADD R5, RZ, -R10 ;  /* 0x8000000aff058221 */ /* 0x000fc60000000000 */
[----:B------:R1:W-:Y:S04]  /*6ae0*/  @!P0 STG.E desc[UR6][R18.64+0xc], R3 ;  /* 0x00000c0312008986 */ /* 0x0003e8000c101906 */
.L_x_109:
[----:B------:R-:W-:Y:S05]  /*6af0*/  BSYNC.RECONVERGENT B0 ;  /* 0x0000000000007941 */ /* 0x000fea0003800200 */
.L_x_105:
[----:B------:R-:W5:Y:S01]  /*6b00*/  LDC.64 R6, c[0x0][0x3a0] ;  /* 0x0000e800ff067b82 */ /* 0x000f620000000a00 */
[----:B------:R-:W1:Y:S01]  /*6b10*/  LDCU.64 UR4, c[0x0][0x3a8] ;  /* 0x00007500ff0477ac */ /* 0x000e620008000a00 */
[----:B------:R-:W-:Y:S01]  /*6b20*/  F2I.U32.TRUNC.NTZ R15, R15 ;  /* 0x0000000f000f7305 */ /* 0x000fe2000020f000 */
[----:B------:R-:W-:Y:S01]  /*6b30*/  FADD R8, R8, R17 ;  /* 0x0000001108087221 */ /* 0x000fe20000000000 */
[----:B------:R-:W-:-:S04]  /*6b40*/  FADD R9, R9, R16 ;  /* 0x0000001009097221 */ /* 0x000fc80000000000 */
[----:B------:R-:W0:Y:S01]  /*6b50*/  LDC R2, c[0x0][0x3a4] ;  /* 0x0000e900ff027b82 */ /* 0x000e220000000800 */
[----:B-12-4-:R-:W-:-:S04]  /*6b60*/  FMUL R3, R4, UR4 ;  /* 0x0000000404037c20 */ /* 0x016fc80008400000 */
[----:B------:R-:W-:Y:S01]  /*6b70*/  FFMA R3, R3, -0.5, R8 ;  /* 0xbf00000003037823 */ /* 0x000fe20000000008 */
[----:B-----5:R-:W-:-:S03]  /*6b80*/  FMUL R6, R6, R7 ;  /* 0x0000000706067220 */ /* 0x020fc60000400000 */
[----:B------:R-:W-:Y:S01]  /*6b90*/  FADD R3, R3, R0 ;  /* 0x0000000003037221 */ /* 0x000fe20000000000 */
[----:B------:R-:W1:Y:S01]  /*6ba0*/  F2I.U32.TRUNC.NTZ R7, R6 ;  /* 0x0000000600077305 */ /* 0x000e62000020f000 */
[----:B0-----:R-:W-:-:S03]  /*6bb0*/  FMUL R2, R2, UR5 ;  /* 0x0000000502027c20 */ /* 0x001fc60008400000 */
[----:B------:R0:W-:Y:S01]  /*6bc0*/  STG.E desc[UR6][R18.64], R3 ;  /* 0x0000000312007986 */ /* 0x0001e2000c101906 */
[----:B------:R-:W-:-:S04]  /*6bd0*/  FFMA R2, R2, -0.5, R9 ;  /* 0xbf00000002027823 */ /* 0x000fc80000000009 */
[----:B------:R-:W-:Y:S01]  /*6be0*/  FADD R5, R2, R5 ;  /* 0x0000000502057221 */ /* 0x000fe20000000000 */
[----:B-1----:R-:W-:Y:S02]  /*6bf0*/  ISETP.GE.U32.AND P0, PT, R22, R7, PT ;  /* 0x000000071600720c */ /* 0x002fe40003f06070 */
[----:B------:R-:W-:Y:S02]  /*6c00*/  I2FP.F32.U32 R7, R15 ;  /* 0x0000000f00077245 */ /* 0x000fe40000201000 */
[----:B------:R0:W-:Y:S04]  /*6c10*/  STG.E desc[UR6][R18.64+0x8], R5 ;  /* 0x0000080512007986 */ /* 0x0001e8000c101906 */
[----:B------:R0:W-:Y:S05]  /*6c20*/  STG.E desc[UR6][R18.64+0x4], R7 ;  /* 0x0000040712007986 */ /* 0x0001ea000c101906 */
[----:B------:R-:W-:Y:S05]  /*6c30*/  @P0 EXIT ;  /* 0x000000000000094d */ /* 0x000fea0003800000 */
[----:B0-----:R-:W0:Y:S02]  /*6c40*/  LDC.64 R2, c[0x0][0x398] ;  /* 0x0000e600ff027b82 */ /* 0x001e240000000a00 */
[----:B0-----:R-:W-:-:S05]  /*6c50*/  IMAD.WIDE.U32 R22, R22, 0x4, R2 ;  /* 0x0000000416167825 */ /* 0x001fca00078e0002 */
[----:B------:R-:W2:Y:S01]  /*6c60*/  LDG.E R0, desc[UR6][R22.64] ;  /* 0x0000000616007981 */ /* 0x000ea2000c1e1900 */
[----:B------:R-:W-:-:S04]  /*6c70*/  IMAD.WIDE.U32 R2, R15, 0x4, R2 ;  /* 0x000000040f027825 */ /* 0x000fc800078e0002 */
[----:B--2---:R-:W-:-:S05]  /*6c80*/  FADD R5, R0, -1 ;  /* 0xbf80000000057421 */ /* 0x004fca0000000000 */
[----:B------:R-:W-:Y:S04]  /*6c90*/  STG.E desc[UR6][R22.64], R5 ;  /* 0x0000000516007986 */ /* 0x000fe8000c101906 */
[----:B------:R-:W2:Y:S02]  /*6ca0*/  LDG.E R0, desc[UR6][R2.64] ;  /* 0x0000000602007981 */ /* 0x000ea4000c1e1900 */
[----:B--2---:R-:W-:-:S05]  /*6cb0*/  FADD R7, R0, 1 ;  /* 0x3f80000000077421 */ /* 0x004fca0000000000 */
[----:B------:R-:W-:Y:S01]  /*6cc0*/  STG.E desc[UR6][R2.64], R7 ;  /* 0x0000000702007986 */ /* 0x000fe2000c101906 */
[----:B------:R-:W-:Y:S05]  /*6cd0*/  EXIT ;  /* 0x000000000000794d */ /* 0x000fea0003800000 */
.L_x_8:
[----:B------:R-:W2:Y:S01]  /*6ce0*/  LDG.E R0, desc[UR6][R18.64+0xc] ;  /* 0x00000c0612007981 */ /* 0x000ea2000c1e1900 */
[----:B------:R-:W-:Y:S01]  /*6cf0*/  IMAD.MOV.U32 R3, RZ, RZ, 0x3f000000 ;  /* 0x3f000000ff037424 */ /* 0x000fe200078e00ff */
[----:B------:R-:W-:Y:S01]  /*6d00*/  BSSY.RECONVERGENT B0, `(.L_x_119) ;  /* 0x0000022000007945 */ /* 0x000fe20003800200 */
[----:B--2---:R-:W-:-:S05]  /*6d10*/  FMUL R0, R0, 57.295780181884765625 ;  /* 0x42652ee100007820 */ /* 0x004fca0000400000 */
[----:B------:R-:W-:-:S05]  /*6d20*/  LOP3.LUT R3, R3, 0x80000000, R0, 0xb8, !PT ;  /* 0x8000000003037812 */ /* 0x000fca00078eb800 */
[----:B------:R-:W-:-:S06]  /*6d30*/  FADD.RZ R3, R0, R3 ;  /* 0x0000000300037221 */ /* 0x000fcc000000c000 */
[----:B------:R-:W0:Y:S02]  /*6d40*/  FRND.TRUNC R3, R3 ;  /* 0x0000000300037307 */ /* 0x000e24000020d000 */
[----:B0-----:R-:W-:-:S13]  /*6d50*/  FSETP.NEU.AND P0, PT, R3, -135, PT ;  /* 0xc30700000300780b */ /* 0x001fda0003f0d000 */
[----:B-----5:R-:W-:-:S04]  /*6d60*/  @!P0 FADD R5, RZ, -R10 ;  /* 0x8000000aff058221 */ /* 0x020fc80000000000 */
[----:B------:R-:W-:Y:S01]  /*6d70*/  @!P0 IMAD.MOV.U32 R0, RZ, RZ, R5 ;  /* 0x000000ffff008224 */ /* 0x000fe200078e0005 */
[----:B------:R-:W-:Y:S06]  /*6d80*/  @!P0 BRA `(.L_x_120) ;  /* 0x0000000000648947 */ /* 0x000fec0003800000 */
[----:B------:R-:W-:Y:S02]  /*6d90*/  FSETP.NEU.AND P0, PT, R3, -90, PT ;  /* 0xc2b400000300780b */ /* 0x000fe40003f0d000 */
[----:B------:R-:W-:-:S11]  /*6da0*/  MOV R0, RZ ;  /* 0x000000ff00007202 */ /* 0x000fd60000000f00 */
[----:B------:R-:W-:Y:S01]  /*6db0*/  @!P0 FADD R5, RZ, -R10 ;  /* 0x8000000aff058221 */ /* 0x000fe20000000000 */
[----:B------:R-:W-:Y:S06]  /*6dc0*/  @!P0 BRA `(.L_x_120) ;  /* 0x0000000000548947 */ /* 0x000fec0003800000 */
[----:B------:R-:W-:-:S13]  /*6dd0*/  FSETP.NEU.AND P0, PT, R3, -45, PT ;  /* 0xc23400000300780b */ /* 0x000fda0003f0d000 */
[--C-:B------:R-:W-:Y:S01]  /*6de0*/  @!P0 FADD R0, RZ, R10.reuse ;  /* 0x0000000aff008221 */ /* 0x100fe20000000000 */
[----:B------:R-:W-:Y:S01]  /*6df0*/  @!P0 FADD R5, RZ, -R10 ;  /* 0x8000000aff058221 */ /* 0x000fe20000000000 */
[----:B------:R-:W-:Y:S06]  /*6e00*/  @!P0 BRA `(.L_x_120) ;  /* 0x0000000000448947 */ /* 0x000fec0003800000 */
[----:B------:R-:W-:Y:S01]  /*6e10*/  FSETP.NEU.AND P0, PT, R3, RZ, PT ;  /* 0x000000ff0300720b */ /* 0x000fe20003f0d000 */
[----:B------:R-:W-:-:S12]  /*6e20*/  IMAD.MOV.U32 R5, RZ, RZ, RZ ;  /* 0x000000ffff057224 */ /* 0x000fd800078e00ff */
[----:B------:R-:W-:Y:S01]  /*6e30*/  @!P0 FADD R0, RZ, R10 ;  /* 0x0000000aff008221 */ /* 0x000fe20000000000 */
[----:B------:R-:W-:Y:S06]  /*6e40*/  @!P0 BRA `(.L_x_120) ;  /* 0x0000000000348947 */ /* 0x000fec0003800000 */
[----:B------:R-:W-:-:S13]  /*6e50*/  FSETP.NEU.AND P0, PT, R3, 45, PT ;  /* 0x423400000300780b */ /* 0x000fda0003f0d000 */
[----:B------:R-:W-:-:S04]  /*6e60*/  @!P0 FADD R5, RZ, R10 ;  /* 0x0000000aff058221 */ /* 0x000fc80000000000 */
[----:B------:R-:W-:Y:S01]  /*6e70*/  @!P0 IMAD.MOV.U32 R0, RZ, RZ, R5 ;  /* 0x000000ffff008224 */ /* 0x000fe200078e0005 */
[----:B------:R-:W-:Y:S06]  /*6e80*/  @!P0 BRA `(.L_x_120) ;  /* 0x0000000000248947 */ /* 0x000fec0003800000 */
[----:B------:R-:W-:-:S13]  /*6e90*/  FSETP.NEU.AND P0, PT, R3, 90, PT ;  /* 0x42b400000300780b */ /* 0x000fda0003f0d000 */
[----:B------:R-:W-:Y:S01]  /*6ea0*/  @!P0 FADD R5, RZ, R10 ;  /* 0x0000000aff058221 */ /* 0x000fe20000000000 */
[----:B------:R-:W-:Y:S06]  /*6eb0*/  @!P0 BRA `(.L_x_120) ;  /* 0x0000000000188947 */ /* 0x000fec0003800000 */
[----:B------:R-:W-:-:S13]  /*6ec0*/  FSETP.NEU.AND P0, PT, R3, 135, PT ;  /* 0x430700000300780b */ /* 0x000fda0003f0d000 */
[--C-:B------:R-:W-:Y:S01]  /*6ed0*/  @!P0 FADD R5, RZ, R10.reuse ;  /* 0x0000000aff058221 */ /* 0x100fe20000000000 */
[----:B------:R-:W-:Y:S01]  /*6ee0*/  @!P0 FADD R0, RZ, -R10 ;  /* 0x8000000aff008221 */ /* 0x000fe20000000000 */
[----:B------:R-:W-:Y:S06]  /*6ef0*/  @!P0 BRA `(.L_x_120) ;  /* 0x0000000000088947 */ /* 0x000fec0003800000 */
[----:B------:R-:W-:-:S13]  /*6f00*/  FSETP.NEU.AND P0, PT, R3, 180, PT ;  /* 0x433400000300780b */ /* 0x000fda0003f0d000 */
[----:B------:R-:W-:-:S07]  /*6f10*/  @!P0 FADD R0, RZ, -R10 ;  /* 0x8000000aff008221 */ /* 0x000fce0000000000 */
.L_x_120:
[----:B------:R-:W-:Y:S05]  /*6f20*/  BSYNC.RECONVERGENT B0 ;  /* 0x0000000000007941 */ /* 0x000fea0003800200 */
.L_x_119:
[----:B------:R-:W-:Y:S01]  /*6f30*/  FADD R3, R6, R5 ;  /* 0x0000000506037221 */ /* 0x000fe20000000000 */
[----:B------:R-:W-:-:S04]  /*6f40*/  FADD R7, R7, R0 ;  /* 0x0000000007077221 */ /* 0x000fc80000000000 */
[----:B------:R-:W-:Y:S04]  /*6f50*/  STG.E desc[UR6][R18.64], R3 ;  /* 0x0000000312007986 */ /* 0x000fe8000c101906 */
[----:B------:R-:W-:Y:S01]  /*6f60*/  STG.E desc[UR6][R18.64+0x8], R7 ;  /* 0x0000080712007986 */ /* 0x000fe2000c101906 */
[----:B------:R-:W-:Y:S05]  /*6f70*/  EXIT ;  /* 0x000000000000794d */ /* 0x000fea0003800000 */
        .weak           $__internal_0_$__cuda_sm3x_div_rn_noftz_f32_slowpath
        .type           $__internal_0_$__cuda_sm3x_div_rn_noftz_f32_slowpath,@function
        .size           $__internal_0_$__cuda_sm3x_div_rn_noftz_f32_slowpath,(.L_x_133 - $__internal_0_$__cuda_sm3x_div_rn_noftz_f32_slowpath)
$__internal_0_$__cuda_sm3x_div_rn_noftz_f32_slowpath:
[----:B------:R-:W-:Y:S01]  /*6f80*/  SHF.R.U32.HI R10, RZ, 0x17, R13 ;  /* 0x00000017ff0a7819 */ /* 0x000fe2000001160d */
[----:B------:R-:W-:Y:S01]  /*6f90*/  BSSY.RECONVERGENT B1, `(.L_x_121) ;  /* 0x0000062000017945 */ /* 0x000fe20003800200 */
[----:B------:R-:W-:Y:S02]  /*6fa0*/  SHF.R.U32.HI R12, RZ, 0x17, R0 ;  /* 0x00000017ff0c7819 */ /* 0x000fe40000011600 */
[----:B------:R-:W-:Y:S02]  /*6fb0*/  LOP3.LUT R10, R10, 0xff, RZ, 0xc0, !PT ;  /* 0x000000ff0a0a7812 */ /* 0x000fe400078ec0ff */
[----:B------:R-:W-:Y:S02]  /*6fc0*/  LOP3.LUT R17, R12, 0xff, RZ, 0xc0, !PT ;  /* 0x000000ff0c117812 */ /* 0x000fe400078ec0ff */
[----:B------:R-:W-:-:S03]  /*6fd0*/  IADD3 R16, PT, PT, R10, -0x1, RZ ;  /* 0xffffffff0a107810 */ /* 0x000fc60007ffe0ff */
[----:B------:R-:W-:Y:S01]  /*6fe0*/  VIADD R14, R17, 0xffffffff ;  /* 0xffffffff110e7836 */ /* 0x000fe20000000000 */
[----:B------:R-:W-:-:S04]  /*6ff0*/  ISETP.GT.U32.AND P0, PT, R16, 0xfd, PT ;  /* 0x000000fd1000780c */ /* 0x000fc80003f04070 */
[----:B------:R-:W-:-:S13]  /*7000*/  ISETP.GT.U32.OR P0, PT, R14, 0xfd, P0 ;  /* 0x000000fd0e00780c */ /* 0x000fda0000704470 */
[----:B------:R-:W-:Y:S01]  /*7010*/  @!P0 IMAD.MOV.U32 R12, RZ, RZ, RZ ;  /* 0x000000ffff0c8224 */ /* 0x000fe200078e00ff */
[----:B------:R-:W-:Y:S06]  /*7020*/  @!P0 BRA `(.L_x_122) ;  /* 0x00000000005c8947 */ /* 0x000fec0003800000 */
[----:B------:R-:W-:Y:S02]  /*7030*/  FSETP.GTU.FTZ.AND P0, PT, |R0|, +INF , PT ;  /* 0x7f8000000000780b */ /* 0x000fe40003f1c200 */
[----:B------:R-:W-:-:S04]  /*7040*/  FSETP.GTU.FTZ.AND P1, PT, |R13|, +INF , PT ;  /* 0x7f8000000d00780b */ /* 0x000fc80003f3c200 */
[----:B------:R-:W-:-:S13]  /*7050*/  PLOP3.LUT P0, PT, P0, P1, PT, 0xf8, 0x8f ;  /* 0x00000000008f781c */ /* 0x000fda0000703f70 */
[----:B------:R-:W-:Y:S05]  /*7060*/  @P0 BRA `(.L_x_123) ;  /* 0x00000004004c0947 */ /* 0x000fea0003800000 */
[----:B------:R-:W-:-:S13]  /*7070*/  LOP3.LUT P0, RZ, R13, 0x7fffffff, R0, 0xc8, !PT ;  /* 0x7fffffff0dff7812 */ /* 0x000fda000780c800 */
[----:B------:R-:W-:Y:S05]  /*7080*/  @!P0 BRA `(.L_x_124) ;  /* 0x00000004003c8947 */ /* 0x000fea0003800000 */
[C---:B------:R-:W-:Y:S02]  /*7090*/  FSETP.NEU.FTZ.AND P2, PT, |R0|.reuse, +INF , PT ;  /* 0x7f8000000000780b */ /* 0x040fe40003f5d200 */
[----:B------:R-:W-:Y:S02]  /*70a0*/  FSETP.NEU.FTZ.AND P1, PT, |R13|, +INF , PT ;  /* 0x7f8000000d00780b */ /* 0x000fe40003f3d200 */
[----:B------:R-:W-:-:S11]  /*70b0*/  FSETP.NEU.FTZ.AND P0, PT, |R0|, +INF , PT ;  /* 0x7f8000000000780b */ /* 0x000fd60003f1d200 */
[----:B------:R-:W-:Y:S05]  /*70c0*/  @!P1 BRA !P2, `(.L_x_124) ;  /* 0x00000004002c9947 */ /* 0x000fea0005000000 */
[----:B------:R-:W-:-:S04]  /*70d0*/  LOP3.LUT P2, RZ, R0, 0x7fffffff, RZ, 0xc0, !PT ;  /* 0x7fffffff00ff7812 */ /* 0x000fc8000784c0ff */
[----:B------:R-:W-:-:S13]  /*70e0*/  PLOP3.LUT P1, PT, P1, P2, PT, 0x2f, 0xf2 ;  /* 0x0000000000f2781c */ /* 0x000fda0000f24577 */
[----:B------:R-:W-:Y:S05]  /*70f0*/  @P1 BRA `(.L_x_125) ;  /* 0x0000000400181947 */ /* 0x000fea0003800000 */
[----:B------:R-:W-:-:S04]  /*7100*/  LOP3.LUT P1, RZ, R13, 0x7fffffff, RZ, 0xc0, !PT ;  /* 0x7fffffff0dff7812 */ /* 0x000fc8000782c0ff */
[----:B------:R-:W-:-:S13]  /*7110*/  PLOP3.LUT P0, PT, P0, P1, PT, 0x2f, 0xf2 ;  /* 0x0000000000f2781c */ /* 0x000fda0000702577 */
[----:B------:R-:W-:Y:S05]  /*7120*/  @P0 BRA `(.L_x_126) ;  /* 0x0000000400000947 */ /* 0x000fea0003800000 */
[----:B------:R-:W-:Y:S02]  /*7130*/  ISETP.GE.AND P0, PT, R14, RZ, PT ;  /* 0x000000ff0e00720c */ /* 0x000fe40003f06270 */
[----:B------:R-:W-:-:S11]  /*7140*/  ISETP.GE.AND P1, PT, R16, RZ, PT ;  /* 0x000000ff1000720c */ /* 0x000fd60003f26270 */
[----:B------:R-:W-:Y:S01]  /*7150*/  @P0 MOV R12, RZ ;  /* 0x000000ff000c0202 */ /* 0x000fe20000000f00 */
[----:B------:R-:W-:Y:S02]  /*7160*/  @!P0 IMAD.MOV.U32 R12, RZ, RZ, -0x40 ;  /* 0xffffffc0ff0c8424 */ /* 0x000fe400078e00ff */
[----:B------:R-:W-:Y:S01]  /*7170*/  @!P0 FFMA R0, R0, 1.84467440737095516160e+19, RZ ;  /* 0x5f80000000008823 */ /* 0x000fe200000000ff */
[----:B------:R-:W-:Y:S01]  /*7180*/  @!P1 FFMA R13, R13, 1.84467440737095516160e+19, RZ ;  /* 0x5f8000000d0d9823 */ /* 0x000fe200000000ff */
[----:B------:R-:W-:-:S07]  /*7190*/  @!P1 VIADD R12, R12, 0x40 ;  /* 0x000000400c0c9836 */ /* 0x000fce0000000000 */
.L_x_122:
[----:B------:R-:W-:Y:S01]  /*71a0*/  LEA R14, R10, 0xc0800000, 0x17 ;  /* 0xc08000000a0e7811 */ /* 0x000fe200078eb8ff */
[----:B------:R-:W-:Y:S01]  /*71b0*/  VIADD R17, R17, 0xffffff81 ;  /* 0xffffff8111117836 */ /* 0x000fe20000000000 */
[----:B------:R-:W-:Y:S02]  /*71c0*/  BSSY.RECONVERGENT B2, `(.L_x_127) ;  /* 0x0000035000027945 */ /* 0x000fe40003800200 */
[----:B------:R-:W-:Y:S01]  /*71d0*/  IADD3 R16, PT, PT, -R14, R13, RZ ;  /* 0x0000000d0e107210 */ /* 0x000fe20007ffe1ff */
[C---:B------:R-:W-:Y:S01]  /*71e0*/  IMAD R0, R17.reuse, -0x800000, R0 ;  /* 0xff80000011007824 */ /* 0x040fe200078e0200 */
[----:B------:R-:W-:Y:S02]  /*71f0*/  IADD3 R17, PT, PT, R17, 0x7f, -R10 ;  /* 0x0000007f11117810 */ /* 0x000fe40007ffe80a */
[----:B------:R-:W0:Y:S01]  /*7200*/  MUFU.RCP R13, R16 ;  /* 0x00000010000d7308 */ /* 0x000e220000001000 */
[----:B------:R-:W-:Y:S02]  /*7210*/  FADD.FTZ R29, -R16, -RZ ;  /* 0x800000ff101d7221 */ /* 0x000fe40000010100 */
[----:B------:R-:W-:-:S02]  /*7220*/  IMAD.IADD R17, R17, 0x1, R12 ;  /* 0x0000000111117824 */ /* 0x000fc400078e020c */
[----:B0-----:R-:W-:-:S04]  /*7230*/  FFMA R14, R13, R29, 1 ;  /* 0x3f8000000d0e7423 */ /* 0x001fc8000000001d */
[----:B------:R-:W-:-:S04]  /*7240*/  FFMA R13, R13, R14, R13 ;  /* 0x0000000e0d0d7223 */ /* 0x000fc8000000000d */
[----:B------:R-:W-:-:S04]  /*7250*/  FFMA R14, R0, R13, RZ ;  /* 0x0000000d000e7223 */ /* 0x000fc800000000ff */
[----:B------:R-:W-:-:S04]  /*7260*/  FFMA R24, R29, R14, R0 ;  /* 0x0000000e1d187223 */ /* 0x000fc80000000000 */
[----:B------:R-:W-:-:S04]  /*7270*/  FFMA R14, R13, R24, R14 ;  /* 0x000000180d0e7223 */ /* 0x000fc8000000000e */
[----:B------:R-:W-:-:S04]  /*7280*/  FFMA R29, R29, R14, R0 ;  /* 0x0000000e1d1d7223 */ /* 0x000fc80000000000 */
[----:B------:R-:W-:-:S05]  /*7290*/  FFMA R0, R13, R29, R14 ;  /* 0x0000001d0d007223 */ /* 0x000fca000000000e */
[----:B------:R-:W-:-:S04]  /*72a0*/  SHF.R.U32.HI R10, RZ, 0x17, R0 ;  /* 0x00000017ff0a7819 */ /* 0x000fc80000011600 */
[----:B------:R-:W-:-:S04]  /*72b0*/  LOP3.LUT R10, R10, 0xff, RZ, 0xc0, !PT ;  /* 0x000000ff0a0a7812 */ /* 0x000fc800078ec0ff */
[----:B------:R-:W-:-:S05]  /*72c0*/  IADD3 R16, PT, PT, R10, R17, RZ ;  /* 0x000000110a107210 */ /* 0x000fca0007ffe0ff */
[----:B------:R-:W-:-:S05]  /*72d0*/  VIADD R10, R16, 0xffffffff ;  /* 0xffffffff100a7836 */ /* 0x000fca0000000000 */
[----:B------:R-:W-:-:S13]  /*72e0*/  ISETP.GE.U32.AND P0, PT, R10, 0xfe, PT ;  /* 0x000000fe0a00780c */ /* 0x000fda0003f06070 */
[----:B------:R-:W-:Y:S05]  /*72f0*/  @!P0 BRA `(.L_x_128) ;  /* 0x0000000000808947 */ /* 0x000fea0003800000 */
[----:B------:R-:W-:-:S13]  /*7300*/  ISETP.GT.AND P0, PT, R16, 0xfe, PT ;  /* 0x000000fe1000780c */ /* 0x000fda0003f04270 */
[----:B------:R-:W-:Y:S05]  /*7310*/  @P0 BRA `(.L_x_129) ;  /* 0x00000000006c0947 */ /* 0x000fea0003800000 */
[----:B------:R-:W-:-:S13]  /*7320*/  ISETP.GE.AND P0, PT, R16, 0x1, PT ;  /* 0x000000011000780c */ /* 0x000fda0003f06270 */
[----:B------:R-:W-:Y:S05]  /*7330*/  @P0 BRA `(.L_x_130) ;  /* 0x0000000000740947 */ /* 0x000fea0003800000 */
[----:B------:R-:W-:Y:S02]  /*7340*/  ISETP.GE.AND P0, PT, R16, -0x18, PT ;  /* 0xffffffe81000780c */ /* 0x000fe40003f06270 */
[----:B------:R-:W-:-:S11]  /*7350*/  LOP3.LUT R0, R0, 0x80000000, RZ, 0xc0, !PT ;  /* 0x8000000000007812 */ /* 0x000fd600078ec0ff */
[----:B------:R-:W-:Y:S05]  /*7360*/  @!P0 BRA `(.L_x_130) ;  /* 0x0000000000688947 */ /* 0x000fea0003800000 */
[CCC-:B------:R-:W-:Y:S01]  /*7370*/  FFMA.RZ R10, R13.reuse, R29.reuse, R14.reuse ;  /* 0x0000001d0d0a7223 */ /* 0x1c0fe2000000c00e */
[C---:B------:R-:W-:Y:S01]  /*7380*/  VIADD R17, R16.reuse, 0x20 ;  /* 0x0000002010117836 */ /* 0x040fe20000000000 */
[C---:B------:R-:W-:Y:S02]  /*7390*/  ISETP.NE.AND P2, PT, R16.reuse, RZ, PT ;  /* 0x000000ff1000720c */ /* 0x040fe40003f45270 */
[----:B------:R-:W-:Y:S02]  /*73a0*/  ISETP.NE.AND P1, PT, R16, RZ, PT ;  /* 0x000000ff1000720c */ /* 0x000fe40003f25270 */
[----:B------:R-:W-:Y:S01]  /*73b0*/  LOP3.LUT R12, R10, 0x7fffff, RZ, 0xc0, !PT ;  /* 0x007fffff0a0c7812 */ /* 0x000fe200078ec0ff */
[CCC-:B------:R-:W-:Y:S01]  /*73c0*/  FFMA.RP R10, R13.reuse, R29.reuse, R14.reuse ;  /* 0x0000001d0d0a7223 */ /* 0x1c0fe2000000800e */
[----:B------:R-:W-:Y:S01]  /*73d0*/  FFMA.RM R13, R13, R29, R14 ;  /* 0x0000001d0d0d7223 */ /* 0x000fe2000000400e */
[----:B------:R-:W-:Y:S02]  /*73e0*/  IADD3 R14, PT, PT, -R16, RZ, RZ ;  /* 0x000000ff100e7210 */ /* 0x000fe40007ffe1ff */
[----:B------:R-:W-:-:S02]  /*73f0*/  LOP3.LUT R12, R12, 0x800000, RZ, 0xfc, !PT ;  /* 0x008000000c0c7812 */ /* 0x000fc400078efcff */
[----:B------:R-:W-:Y:S02]  /*7400*/  FSETP.NEU.FTZ.AND P0, PT, R10, R13, PT ;  /* 0x0000000d0a00720b */ /* 0x000fe40003f1d000 */
[----:B------:R-:W-:Y:S02]  /*7410*/  SHF.L.U32 R17, R12, R17, RZ ;  /* 0x000000110c117219 */ /* 0x000fe400000006ff */
[----:B------:R-:W-:Y:S02]  /*7420*/  SEL R13, R14, RZ, P2 ;  /* 0x000000ff0e0d7207 */ /* 0x000fe40001000000 */
[----:B------:R-:W-:Y:S02]  /*7430*/  ISETP.NE.AND P1, PT, R17, RZ, P1 ;  /* 0x000000ff1100720c */ /* 0x000fe40000f25270 */
[----:B------:R-:W-:Y:S02]  /*7440*/  SHF.R.U32.HI R13, RZ, R13, R12 ;  /* 0x0000000dff0d7219 */ /* 0x000fe4000001160c */
[----:B------:R-:W-:-:S02]  /*7450*/  PLOP3.LUT P0, PT, P0, P1, PT, 0xf8, 0x8f ;  /* 0x00000000008f781c */ /* 0x000fc40000703f70 */
[----:B------:R-:W-:Y:S02]  /*7460*/  SHF.R.U32.HI R17, RZ, 0x1, R13 ;  /* 0x00000001ff117819 */ /* 0x000fe4000001160d */
[----:B------:R-:W-:-:S04]  /*7470*/  SEL R10, RZ, 0x1, !P0 ;  /* 0x00000001ff0a7807 */ /* 0x000fc80004000000 */
[----:B------:R-:W-:-:S04]  /*7480*/  LOP3.LUT R10, R10, 0x1, R17, 0xf8, !PT ;  /* 0x000000010a0a7812 */ /* 0x000fc800078ef811 */
[----:B------:R-:W-:-:S05]  /*7490*/  LOP3.LUT R10, R10, R13, RZ, 0xc0, !PT ;  /* 0x0000000d0a0a7212 */ /* 0x000fca00078ec0ff */
[----:B------:R-:W-:-:S05]  /*74a0*/  IMAD.IADD R17, R17, 0x1, R10 ;  /* 0x0000000111117824 */ /* 0x000fca00078e020a */
[----:B------:R-:W-:Y:S01]  /*74b0*/  LOP3.LUT R0, R17, R0, RZ, 0xfc, !PT ;  /* 0x0000000011007212 */ /* 0x000fe200078efcff */
[----:B------:R-:W-:Y:S06]  /*74c0*/  BRA `(.L_x_130) ;  /* 0x0000000000107947 */ /* 0x000fec0003800000 */
.L_x_129:
[----:B------:R-:W-:-:S04]  /*74d0*/  LOP3.LUT R0, R0, 0x80000000, RZ, 0xc0, !PT ;  /* 0x8000000000007812 */ /* 0x000fc800078ec0ff */
[----:B------:R-:W-:Y:S01]  /*74e0*/  LOP3.LUT R0, R0, 0x7f800000, RZ, 0xfc, !PT ;  /* 0x7f80000000007812 */ /* 0x000fe200078efcff */
[----:B------:R-:W-:Y:S06]  /*74f0*/  BRA `(.L_x_130) ;  /* 0x0000000000047947 */ /* 0x000fec0003800000 */
.L_x_128:
[----:B------:R-:W-:-:S07]  /*7500*/  IMAD R0, R17, 0x800000, R0 ;  /* 0x0080000011007824 */ /* 0x000fce00078e0200 */
.L_x_130:
[----:B------:R-:W-:Y:S05]  /*7510*/  BSYNC.RECONVERGENT B2 ;  /* 0x0000000000027941 */ /* 0x000fea0003800200 */
.L_x_127:
[----:B------:R-:W-:Y:S05]  /*7520*/  BRA `(.L_x_131) ;  /* 0x0000000000207947 */ /* 0x000fea0003800000 */
.L_x_126:
[----:B------:R-:W-:-:S04]  /*7530*/  LOP3.LUT R0, R13, 0x80000000, R0, 0x48, !PT ;  /* 0x800000000d007812 */ /* 0x000fc800078e4800 */
[----:B------:R-:W-:Y:S01]  /*7540*/  LOP3.LUT R0, R0, 0x7f800000, RZ, 0xfc, !PT ;  /* 0x7f80000000007812 */ /* 0x000fe200078efcff */
[----:B------:R-:W-:Y:S06]  /*7550*/  BRA `(.L_x_131) ;  /* 0x0000000000147947 */ /* 0x000fec0003800000 */
.L_x_125:
[----:B------:R-:W-:Y:S01]  /*7560*/  LOP3.LUT R0, R13, 0x80000000, R0, 0x48, !PT ;  /* 0x800000000d007812 */ /* 0x000fe200078e4800 */
[----:B------:R-:W-:Y:S06]  /*7570*/  BRA `(.L_x_131) ;  /* 0x00000000000c7947 */ /* 0x000fec0003800000 */
.L_x_124:
[----:B------:R-:W0:Y:S01]  /*7580*/  MUFU.RSQ R0, -QNAN ;  /* 0xffc0000000007908 */ /* 0x000e220000001400 */
[----:B------:R-:W-:Y:S05]  /*7590*/  BRA `(.L_x_131) ;  /* 0x0000000000047947 */ /* 0x000fea0003800000 */
.L_x_123:
[----:B------:R-:W-:-:S07]  /*75a0*/  FADD.FTZ R0, R0, R13 ;  /* 0x0000000d00007221 */ /* 0x000fce0000010000 */
.L_x_131:
[----:B------:R-:W-:Y:S05]  /*75b0*/  BSYNC.RECONVERGENT B1 ;  /* 0x0000000000017941 */ /* 0x000fea0003800200 */
.L_x_121:
[----:B------:R-:W-:Y:S01]  /*75c0*/  MOV R12, R4 ;  /* 0x00000004000c7202 */ /* 0x000fe20000000f00 */
[----:B------:R-:W-:-:S04]  /*75d0*/  IMAD.MOV.U32 R13, RZ, RZ, 0x0 ;  /* 0x00000000ff0d7424 */ /* 0x000fc800078e00ff */
[----:B0-----:R-:W-:Y:S05]  /*75e0*/  RET.REL.NODEC R12 `(_Z17mdp_square_kernelPfS_S_S_fffffb) ;  /* 0xffffff880c847950 */ /* 0x001fea0003c3ffff */
.L_x_132:
[----:B------:R-:W-:-:S00]  /*75f0*/  BRA `(.L_x_132) ;  /* 0xfffffffc00fc7947 */ /* 0x000fc0000383ffff */
[----:B------:R-:W-:-:S00]  /*7600*/  NOP ;  /* 0x0000000000007918 */ /* 0x000fc00000000000 */
[----:B------:R-:W-:-:S00]  /*7610*/  NOP ;  /* 0x0000000000007918 */ /* 0x000fc00000000000 */
[----:B------:R-:W-:-:S00]  /*7620*/  NOP ;  /* 0x0000000000007918 */ /* 0x000fc00000000000 */
[----:B------:R-:W-:-:S00]  /*7630*/  NOP ;  /* 0x0000000000007918 */ /* 0x000fc00000000000 */
[----:B------:R-:W-:-:S00]  /*7640*/  NOP ;  /* 0x0000000000007918 */ /* 0x000fc00000000000 */
[----:B------:R-:W-:-:S00]  /*7650*/  NOP ;  /* 0x0000000000007918 */ /* 0x000fc00000000000 */
[----:B------:R-:W-:-:S00]  /*7660*/  NOP ;  /* 0x0000000000007918 */ /* 0x000fc00000000000 */
[----:B------:R-:W-:-:S00]  /*7670*/  NOP ;  /* 0x0000000000007918 */ /* 0x000fc00000000000 */
.L_x_133:


//--------------------- .nv.global.init           --------------------------
	.section	.nv.global.init,"aw",@progbits
	.align	4
.nv.global.init:
	.type		__cudart_i2opi_f,@object
	.size		__cudart_i2opi_f,(.L_0 - __cudart_i2opi_f)
__cudart_i2opi_f:
        /*0000*/ 	.byte	0x41, 0x90, 0x43, 0x3c, 0x99, 0x95, 0x62, 0xdb, 0xc0, 0xdd, 0x34, 0xf5, 0xd1, 0x57, 0x27, 0xfc
        /*0010*/ 	.byte	0x29, 0x15, 0x44, 0x4e, 0x6e, 0x83, 0xf9, 0xa2
.L_0:


//--------------------- .nv.shared.reserved.0     --------------------------
	.section	.nv.shared.reserved.0,"aw",@nobits
	.weak		__nv_reservedSMEM_offset_0_alias
	.size		__nv_reservedSMEM_offset_0_alias, 0, 64
	.other		__nv_reservedSMEM_offset_0_alias,@"STO_CUDA_RESERVED_SHARED STV_DEFAULT"
__nv_reservedSMEM_offset_0_alias:
	.zero		0
	.zero		64


//--------------------- .nv.constant0._Z17mdp_square_kernelPfS_S_S_fffffb --------------------------
	.section	.nv.constant0._Z17mdp_square_kernelPfS_S_S_fffffb,"a",@progbits
	.sectionflags	@""
	.align	4
.nv.constant0._Z17mdp_square_kernelPfS_S_S_fffffb:
	.zero		949


//--------------------- SYMBOLS --------------------------

	.type		.nv.reservedSmem.offset0,@object
	.size		.nv.reservedSmem.offset0,0x4
